	.headerflags	@"EF_CUDA_TEXMODE_UNIFIED EF_CUDA_64BIT_ADDRESS EF_CUDA_SM86 EF_CUDA_VIRTUAL_SM(EF_CUDA_SM86)"
	.elftype	@"ET_EXEC"


//--------------------- .nv.info                  --------------------------
	.section	.nv.info,"",@"SHT_CUDA_INFO"
	.align	4


	//----- nvinfo : EIATTR_REGCOUNT
	.align		4
        /*0000*/ 	.byte	0x04, 0x2f
        /*0002*/ 	.short	(.L_2 - .L_1)
	.align		4
.L_1:
        /*0004*/ 	.word	index@(triton_red_fused__to_copy_add_amax_amin_clamp_gelu_mul_reciprocal_13)
        /*0008*/ 	.word	0x00000051


	//----- nvinfo : EIATTR_MIN_STACK_SIZE
	.align		4
.L_2:
        /*000c*/ 	.byte	0x04, 0x12
        /*000e*/ 	.short	(.L_4 - .L_3)
	.align		4
.L_3:
        /*0010*/ 	.word	index@(triton_red_fused__to_copy_add_amax_amin_clamp_gelu_mul_reciprocal_13)
        /*0014*/ 	.word	0x00000000


	//----- nvinfo : EIATTR_FRAME_SIZE
	.align		4
.L_4:
        /*0018*/ 	.byte	0x04, 0x11
        /*001a*/ 	.short	(.L_6 - .L_5)
	.align		4
.L_5:
        /*001c*/ 	.word	index@(triton_red_fused__to_copy_add_amax_amin_clamp_gelu_mul_reciprocal_13)
        /*0020*/ 	.word	0x00000000


	//----- nvinfo : EIATTR_MIN_STACK_SIZE
	.align		4
.L_6:
        /*0024*/ 	.byte	0x04, 0x12
        /*0026*/ 	.short	(.L_8 - .L_7)
	.align		4
.L_7:
        /*0028*/ 	.word	index@(triton_red_fused__to_copy_add_amax_amin_clamp_gelu_mul_reciprocal_13)
        /*002c*/ 	.word	0x00000000
.L_8:


//--------------------- .nv.info.triton_red_fused__to_copy_add_amax_amin_clamp_gelu_mul_reciprocal_13 --------------------------
	.section	.nv.info.triton_red_fused__to_copy_add_amax_amin_clamp_gelu_mul_reciprocal_13,"",@"SHT_CUDA_INFO"
	.sectionflags	@""
	.align	4


	//----- nvinfo : EIATTR_CUDA_API_VERSION
	.align		4
        /*0000*/ 	.byte	0x04, 0x37
        /*0002*/ 	.short	(.L_10 - .L_9)
.L_9:
        /*0004*/ 	.word	0x0000007c


	//----- nvinfo : EIATTR_SW2861232_WAR
	.align		4
.L_10:
        /*0008*/ 	.byte	0x01, 0x35
	.zero		2


	//----- nvinfo : EIATTR_PARAM_CBANK
	.align		4
        /*000c*/ 	.byte	0x04, 0x0a
        /*000e*/ 	.short	(.L_12 - .L_11)
	.align		4
.L_11:
        /*0010*/ 	.word	index@(.nv.constant0.triton_red_fused__to_copy_add_amax_amin_clamp_gelu_mul_reciprocal_13)
        /*0014*/ 	.short	0x0160
        /*0016*/ 	.short	0x0058


	//----- nvinfo : EIATTR_CBANK_PARAM_SIZE
	.align		4
.L_12:
        /*0018*/ 	.byte	0x03, 0x19
        /*001a*/ 	.short	0x0058


	//----- nvinfo : EIATTR_KPARAM_INFO
	.align		4
        /*001c*/ 	.byte	0x04, 0x17
        /*001e*/ 	.short	(.L_14 - .L_13)
.L_13:
        /*0020*/ 	.word	0x00000000
        /*0024*/ 	.short	0x000b
        /*0026*/ 	.short	0x0050
        /*0028*/ 	.byte	0x00, 0xf4, 0x21, 0x00


	//----- nvinfo : EIATTR_KPARAM_INFO
	.align		4
.L_14:
        /*002c*/ 	.byte	0x04, 0x17
        /*002e*/ 	.short	(.L_16 - .L_15)
.L_15:
        /*0030*/ 	.word	0x00000000
        /*0034*/ 	.short	0x000a
        /*0036*/ 	.short	0x004c
        /*0038*/ 	.byte	0x00, 0xf0, 0x11, 0x00


	//----- nvinfo : EIATTR_KPARAM_INFO
	.align		4
.L_16:
        /*003c*/ 	.byte	0x04, 0x17
        /*003e*/ 	.short	(.L_18 - .L_17)
.L_17:
        /*0040*/ 	.word	0x00000000
        /*0044*/ 	.short	0x0009
        /*0046*/ 	.short	0x0048
        /*0048*/ 	.byte	0x00, 0xf0, 0x11, 0x00


	//----- nvinfo : EIATTR_KPARAM_INFO
	.align		4
.L_18:
        /*004c*/ 	.byte	0x04, 0x17
        /*004e*/ 	.short	(.L_20 - .L_19)
.L_19:
        /*0050*/ 	.word	0x00000000
        /*0054*/ 	.short	0x0008
        /*0056*/ 	.short	0x0040
        /*0058*/ 	.byte	0x00, 0xf4, 0x21, 0x00


	//----- nvinfo : EIATTR_KPARAM_INFO
	.align		4
.L_20:
        /*005c*/ 	.byte	0x04, 0x17
        /*005e*/ 	.short	(.L_22 - .L_21)
.L_21:
        /*0060*/ 	.word	0x00000000
        /*0064*/ 	.short	0x0007
        /*0066*/ 	.short	0x0038
        /*0068*/ 	.byte	0x00, 0xf4, 0x21, 0x00


	//----- nvinfo : EIATTR_KPARAM_INFO
	.align		4
.L_22:
        /*006c*/ 	.byte	0x04, 0x17
        /*006e*/ 	.short	(.L_24 - .L_23)
.L_23:
        /*0070*/ 	.word	0x00000000
        /*0074*/ 	.short	0x0006
        /*0076*/ 	.short	0x0030
        /*0078*/ 	.byte	0x00, 0xf4, 0x21, 0x00


	//----- nvinfo : EIATTR_KPARAM_INFO
	.align		4
.L_24:
        /*007c*/ 	.byte	0x04, 0x17
        /*007e*/ 	.short	(.L_26 - .L_25)
.L_25:
        /*0080*/ 	.word	0x00000000
        /*0084*/ 	.short	0x0005
        /*0086*/ 	.short	0x0028
        /*0088*/ 	.byte	0x00, 0xf4, 0x21, 0x00


	//----- nvinfo : EIATTR_KPARAM_INFO
	.align		4
.L_26:
        /*008c*/ 	.byte	0x04, 0x17
        /*008e*/ 	.short	(.L_28 - .L_27)
.L_27:
        /*0090*/ 	.word	0x00000000
        /*0094*/ 	.short	0x0004
        /*0096*/ 	.short	0x0020
        /*0098*/ 	.byte	0x00, 0xf4, 0x21, 0x00


	//----- nvinfo : EIATTR_KPARAM_INFO
	.align		4
.L_28:
        /*009c*/ 	.byte	0x04, 0x17
        /*009e*/ 	.short	(.L_30 - .L_29)
.L_29:
        /*00a0*/ 	.word	0x00000000
        /*00a4*/ 	.short	0x0003
        /*00a6*/ 	.short	0x0018
        /*00a8*/ 	.byte	0x00, 0xf4, 0x21, 0x00


	//----- nvinfo : EIATTR_KPARAM_INFO
	.align		4
.L_30:
        /*00ac*/ 	.byte	0x04, 0x17
        /*00ae*/ 	.short	(.L_32 - .L_31)
.L_31:
        /*00b0*/ 	.word	0x00000000
        /*00b4*/ 	.short	0x0002
        /*00b6*/ 	.short	0x0010
        /*00b8*/ 	.byte	0x00, 0xf4, 0x21, 0x00


	//----- nvinfo : EIATTR_KPARAM_INFO
	.align		4
.L_32:
        /*00bc*/ 	.byte	0x04, 0x17
        /*00be*/ 	.short	(.L_34 - .L_33)
.L_33:
        /*00c0*/ 	.word	0x00000000
        /*00c4*/ 	.short	0x0001
        /*00c6*/ 	.short	0x0008
        /*00c8*/ 	.byte	0x00, 0xf4, 0x21, 0x00


	//----- nvinfo : EIATTR_KPARAM_INFO
	.align		4
.L_34:
        /*00cc*/ 	.byte	0x04, 0x17
        /*00ce*/ 	.short	(.L_36 - .L_35)
.L_35:
        /*00d0*/ 	.word	0x00000000
        /*00d4*/ 	.short	0x0000
        /*00d6*/ 	.short	0x0000
        /*00d8*/ 	.byte	0x00, 0xf4, 0x21, 0x00


	//----- nvinfo : EIATTR_MAXREG_COUNT
	.align		4
.L_36:
        /*00dc*/ 	.byte	0x03, 0x1b
        /*00de*/ 	.short	0x0080


	//----- nvinfo : EIATTR_COOP_GROUP_MASK_REGIDS
	.align		4
        /*00e0*/ 	.byte	0x04, 0x29
        /*00e2*/ 	.short	(.L_38 - .L_37)


	//   ....[0]....
.L_37:
        /*00e4*/ 	.word	0xffffffff


	//   ....[1]....
        /*00e8*/ 	.word	0xffffffff


	//   ....[2]....
        /*00ec*/ 	.word	0xffffffff


	//   ....[3]....
        /*00f0*/ 	.word	0xffffffff


	//   ....[4]....
        /*00f4*/ 	.word	0xffffffff


	//   ....[5]....
        /*00f8*/ 	.word	0xffffffff


	//   ....[6]....
        /*00fc*/ 	.word	0xffffffff


	//   ....[7]....
        /*0100*/ 	.word	0xffffffff


	//   ....[8]....
        /*0104*/ 	.word	0xffffffff


	//   ....[9]....
        /*0108*/ 	.word	0xffffffff


	//   ....[10]....
        /*010c*/ 	.word	0xffffffff


	//   ....[11]....
        /*0110*/ 	.word	0xffffffff


	//   ....[12]....
        /*0114*/ 	.word	0xffffffff


	//   ....[13]....
        /*0118*/ 	.word	0xffffffff


	//   ....[14]....
        /*011c*/ 	.word	0xffffffff


	//   ....[15]....
        /*0120*/ 	.word	0xffffffff


	//   ....[16]....
        /*0124*/ 	.word	0xffffffff


	//   ....[17]....
        /*0128*/ 	.word	0xffffffff


	//   ....[18]....
        /*012c*/ 	.word	0xffffffff


	//   ....[19]....
        /*0130*/ 	.word	0xffffffff


	//   ....[20]....
        /*0134*/ 	.word	0xffffffff


	//   ....[21]....
        /*0138*/ 	.word	0xffffffff


	//   ....[22]....
        /*013c*/ 	.word	0xffffffff


	//   ....[23]....
        /*0140*/ 	.word	0xffffffff


	//   ....[24]....
        /*0144*/ 	.word	0xffffffff


	//   ....[25]....
        /*0148*/ 	.word	0xffffffff


	//   ....[26]....
        /*014c*/ 	.word	0xffffffff


	//   ....[27]....
        /*0150*/ 	.word	0xffffffff


	//   ....[28]....
        /*0154*/ 	.word	0xffffffff


	//   ....[29]....
        /*0158*/ 	.word	0xffffffff


	//   ....[30]....
        /*015c*/ 	.word	0xffffffff


	//   ....[31]....
        /*0160*/ 	.word	0xffffffff


	//   ....[32]....
        /*0164*/ 	.word	0xffffffff


	//   ....[33]....
        /*0168*/ 	.word	0xffffffff


	//   ....[34]....
        /*016c*/ 	.word	0xffffffff


	//   ....[35]....
        /*0170*/ 	.word	0xffffffff


	//   ....[36]....
        /*0174*/ 	.word	0xffffffff


	//   ....[37]....
        /*0178*/ 	.word	0xffffffff


	//   ....[38]....
        /*017c*/ 	.word	0xffffffff


	//   ....[39]....
        /*0180*/ 	.word	0xffffffff


	//   ....[40]....
        /*0184*/ 	.word	0xffffffff


	//   ....[41]....
        /*0188*/ 	.word	0xffffffff


	//   ....[42]....
        /*018c*/ 	.word	0xffffffff


	//   ....[43]....
        /*0190*/ 	.word	0xffffffff


	//   ....[44]....
        /*0194*/ 	.word	0xffffffff


	//   ....[45]....
        /*0198*/ 	.word	0xffffffff


	//   ....[46]....
        /*019c*/ 	.word	0xffffffff


	//   ....[47]....
        /*01a0*/ 	.word	0xffffffff


	//   ....[48]....
        /*01a4*/ 	.word	0xffffffff


	//   ....[49]....
        /*01a8*/ 	.word	0xffffffff


	//   ....[50]....
        /*01ac*/ 	.word	0xffffffff


	//   ....[51]....
        /*01b0*/ 	.word	0xffffffff


	//   ....[52]....
        /*01b4*/ 	.word	0xffffffff


	//   ....[53]....
        /*01b8*/ 	.word	0xffffffff


	//   ....[54]....
        /*01bc*/ 	.word	0xffffffff


	//   ....[55]....
        /*01c0*/ 	.word	0xffffffff


	//   ....[56]....
        /*01c4*/ 	.word	0xffffffff


	//   ....[57]....
        /*01c8*/ 	.word	0xffffffff


	//   ....[58]....
        /*01cc*/ 	.word	0xffffffff


	//   ....[59]....
        /*01d0*/ 	.word	0xffffffff


	//   ....[60]....
        /*01d4*/ 	.word	0xffffffff


	//   ....[61]....
        /*01d8*/ 	.word	0xffffffff


	//   ....[62]....
        /*01dc*/ 	.word	0xffffffff


	//   ....[63]....
        /*01e0*/ 	.word	0xffffffff


	//   ....[64]....
        /*01e4*/ 	.word	0xffffffff


	//   ....[65]....
        /*01e8*/ 	.word	0xffffffff


	//   ....[66]....
        /*01ec*/ 	.word	0xffffffff


	//   ....[67]....
        /*01f0*/ 	.word	0xffffffff


	//   ....[68]....
        /*01f4*/ 	.word	0xffffffff


	//   ....[69]....
        /*01f8*/ 	.word	0xffffffff


	//   ....[70]....
        /*01fc*/ 	.word	0xffffffff


	//   ....[71]....
        /*0200*/ 	.word	0xffffffff


	//   ....[72]....
        /*0204*/ 	.word	0xffffffff


	//   ....[73]....
        /*0208*/ 	.word	0xffffffff


	//   ....[74]....
        /*020c*/ 	.word	0xffffffff


	//   ....[75]....
        /*0210*/ 	.word	0xffffffff


	//   ....[76]....
        /*0214*/ 	.word	0xffffffff


	//   ....[77]....
        /*0218*/ 	.word	0xffffffff


	//   ....[78]....
        /*021c*/ 	.word	0xffffffff


	//   ....[79]....
        /*0220*/ 	.word	0xffffffff


	//   ....[80]....
        /*0224*/ 	.word	0xffffffff


	//   ....[81]....
        /*0228*/ 	.word	0xffffffff


	//   ....[82]....
        /*022c*/ 	.word	0xffffffff


	//   ....[83]....
        /*0230*/ 	.word	0xffffffff


	//   ....[84]....
        /*0234*/ 	.word	0xffffffff


	//   ....[85]....
        /*0238*/ 	.word	0xffffffff


	//   ....[86]....
        /*023c*/ 	.word	0xffffffff


	//   ....[87]....
        /*0240*/ 	.word	0xffffffff


	//----- nvinfo : EIATTR_COOP_GROUP_INSTR_OFFSETS
	.align		4
.L_38:
        /*0244*/ 	.byte	0x04, 0x28
        /*0246*/ 	.short	(.L_40 - .L_39)


	//   ....[0]....
.L_39:
        /*0248*/ 	.word	0x00001ec0


	//   ....[1]....
        /*024c*/ 	.word	0x00001ee0


	//   ....[2]....
        /*0250*/ 	.word	0x00001ef0


	//   ....[3]....
        /*0254*/ 	.word	0x00001f00


	//   ....[4]....
        /*0258*/ 	.word	0x00001f10


	//   ....[5]....
        /*025c*/ 	.word	0x00001f20


	//   ....[6]....
        /*0260*/ 	.word	0x00001f40


	//   ....[7]....
        /*0264*/ 	.word	0x00001f60


	//   ....[8]....
        /*0268*/ 	.word	0x00001fb0


	//   ....[9]....
        /*026c*/ 	.word	0x00001fe0


	//   ....[10]....
        /*0270*/ 	.word	0x00002010


	//   ....[11]....
        /*0274*/ 	.word	0x00002040


	//   ....[12]....
        /*0278*/ 	.word	0x000020a0


	//   ....[13]....
        /*027c*/ 	.word	0x000020f0


	//   ....[14]....
        /*0280*/ 	.word	0x00002130


	//   ....[15]....
        /*0284*/ 	.word	0x00002160


	//   ....[16]....
        /*0288*/ 	.word	0x000021b0


	//   ....[17]....
        /*028c*/ 	.word	0x000021e0


	//   ....[18]....
        /*0290*/ 	.word	0x00002220


	//   ....[19]....
        /*0294*/ 	.word	0x00002290


	//   ....[20]....
        /*0298*/ 	.word	0x000022d0


	//   ....[21]....
        /*029c*/ 	.word	0x00002310


	//   ....[22]....
        /*02a0*/ 	.word	0x00002340


	//   ....[23]....
        /*02a4*/ 	.word	0x00002370


	//   ....[24]....
        /*02a8*/ 	.word	0x000023d0


	//   ....[25]....
        /*02ac*/ 	.word	0x00002400


	//   ....[26]....
        /*02b0*/ 	.word	0x00002440


	//   ....[27]....
        /*02b4*/ 	.word	0x00002490


	//   ....[28]....
        /*02b8*/ 	.word	0x000024d0


	//   ....[29]....
        /*02bc*/ 	.word	0x00002510


	//   ....[30]....
        /*02c0*/ 	.word	0x00002540


	//   ....[31]....
        /*02c4*/ 	.word	0x00002570


	//   ....[32]....
        /*02c8*/ 	.word	0x000025d0


	//   ....[33]....
        /*02cc*/ 	.word	0x00002600


	//   ....[34]....
        /*02d0*/ 	.word	0x00002630


	//   ....[35]....
        /*02d4*/ 	.word	0x00002680


	//   ....[36]....
        /*02d8*/ 	.word	0x000026c0


	//   ....[37]....
        /*02dc*/ 	.word	0x00002700


	//   ....[38]....
        /*02e0*/ 	.word	0x00002730


	//   ....[39]....
        /*02e4*/ 	.word	0x00002770


	//   ....[40]....
        /*02e8*/ 	.word	0x000027d0


	//   ....[41]....
        /*02ec*/ 	.word	0x00002800


	//   ....[42]....
        /*02f0*/ 	.word	0x00002830


	//   ....[43]....
        /*02f4*/ 	.word	0x000028c0


	//   ....[44]....
        /*02f8*/ 	.word	0x00002920


	//   ....[45]....
        /*02fc*/ 	.word	0x00002980


	//   ....[46]....
        /*0300*/ 	.word	0x00002c00


	//   ....[47]....
        /*0304*/ 	.word	0x00002c10


	//   ....[48]....
        /*0308*/ 	.word	0x00002c20


	//   ....[49]....
        /*030c*/ 	.word	0x00002c30


	//   ....[50]....
        /*0310*/ 	.word	0x00002c40


	//   ....[51]....
        /*0314*/ 	.word	0x00002c60


	//   ....[52]....
        /*0318*/ 	.word	0x00002c80


	//   ....[53]....
        /*031c*/ 	.word	0x00002cb0


	//   ....[54]....
        /*0320*/ 	.word	0x00002d10


	//   ....[55]....
        /*0324*/ 	.word	0x00002d40


	//   ....[56]....
        /*0328*/ 	.word	0x00002d90


	//   ....[57]....
        /*032c*/ 	.word	0x00002dd0


	//   ....[58]....
        /*0330*/ 	.word	0x00002e00


	//   ....[59]....
        /*0334*/ 	.word	0x00002e30


	//   ....[60]....
        /*0338*/ 	.word	0x00002e60


	//   ....[61]....
        /*033c*/ 	.word	0x00002f20


	//   ....[62]....
        /*0340*/ 	.word	0x00002f50


	//   ....[63]....
        /*0344*/ 	.word	0x00002f80


	//   ....[64]....
        /*0348*/ 	.word	0x00002fb0


	//   ....[65]....
        /*034c*/ 	.word	0x00002fe0


	//   ....[66]....
        /*0350*/ 	.word	0x00003010


	//   ....[67]....
        /*0354*/ 	.word	0x00003050


	//   ....[68]....
        /*0358*/ 	.word	0x000030a0


	//   ....[69]....
        /*035c*/ 	.word	0x000030d0


	//   ....[70]....
        /*0360*/ 	.word	0x00003100


	//   ....[71]....
        /*0364*/ 	.word	0x00003130


	//   ....[72]....
        /*0368*/ 	.word	0x00003170


	//   ....[73]....
        /*036c*/ 	.word	0x000031b0


	//   ....[74]....
        /*0370*/ 	.word	0x000031f0


	//   ....[75]....
        /*0374*/ 	.word	0x00003230


	//   ....[76]....
        /*0378*/ 	.word	0x00003270


	//   ....[77]....
        /*037c*/ 	.word	0x000032b0


	//   ....[78]....
        /*0380*/ 	.word	0x000032f0


	//   ....[79]....
        /*0384*/ 	.word	0x00003360


	//   ....[80]....
        /*0388*/ 	.word	0x00003400


	//   ....[81]....
        /*038c*/ 	.word	0x00003440


	//   ....[82]....
        /*0390*/ 	.word	0x00003470


	//   ....[83]....
        /*0394*/ 	.word	0x00003520


	//   ....[84]....
        /*0398*/ 	.word	0x00003810


	//   ....[85]....
        /*039c*/ 	.word	0x00003870


	//   ....[86]....
        /*03a0*/ 	.word	0x000038b0


	//   ....[87]....
        /*03a4*/ 	.word	0x000038f0


	//----- nvinfo : EIATTR_EXIT_INSTR_OFFSETS
	.align		4
.L_40:
        /*03a8*/ 	.byte	0x04, 0x1c
        /*03aa*/ 	.short	(.L_42 - .L_41)


	//   ....[0]....
.L_41:
        /*03ac*/ 	.word	0x00005a00


	//----- nvinfo : EIATTR_REQNTID
	.align		4
.L_42:
        /*03b0*/ 	.byte	0x04, 0x10
        /*03b2*/ 	.short	(.L_44 - .L_43)
.L_43:
        /*03b4*/ 	.word	0x00000200
        /*03b8*/ 	.word	0x00000001
        /*03bc*/ 	.word	0x00000001


	//----- nvinfo : EIATTR_CRS_STACK_SIZE
	.align		4
.L_44:
        /*03c0*/ 	.byte	0x04, 0x1e
        /*03c2*/ 	.short	(.L_46 - .L_45)
.L_45:
        /*03c4*/ 	.word	0x00000000
.L_46:


//--------------------- .nv.callgraph             --------------------------
	.section	.nv.callgraph,"",@"SHT_CUDA_CALLGRAPH"
	.align	4
	.sectionentsize	8
	.align		4
        /*0000*/ 	.word	0x00000000
	.align		4
        /*0004*/ 	.word	0xffffffff
	.align		4
        /*0008*/ 	.word	0x00000000
	.align		4
        /*000c*/ 	.word	0xfffffffe
	.align		4
        /*0010*/ 	.word	0x00000000
	.align		4
        /*0014*/ 	.word	0xfffffffd
	.align		4
        /*0018*/ 	.word	0x00000000
	.align		4
        /*001c*/ 	.word	0xfffffffc


//--------------------- .nv.rel.action            --------------------------
	.section	.nv.rel.action,"",@"SHT_CUDA_RELOCINFO"
	.align	8
	.sectionentsize	8
        /*0000*/ 	.byte	0x73, 0x00, 0x00, 0x00, 0x00, 0x00, 0x00, 0x00, 0x00, 0x00, 0x00, 0x11, 0x25, 0x00, 0x05, 0x36


//--------------------- .nv.constant4             --------------------------
	.section	.nv.constant4,"a",@progbits
	.align	8
	.align		8
.nv.constant4:
        /*0000*/ 	.dword	_$_str


//--------------------- .nv.constant0.triton_red_fused__to_copy_add_amax_amin_clamp_gelu_mul_reciprocal_13 --------------------------
	.section	.nv.constant0.triton_red_fused__to_copy_add_amax_amin_clamp_gelu_mul_reciprocal_13,"a",@progbits
	.sectionflags	@""
	.align	4
.nv.constant0.triton_red_fused__to_copy_add_amax_amin_clamp_gelu_mul_reciprocal_13:
	.zero		440


//--------------------- .text.triton_red_fused__to_copy_add_amax_amin_clamp_gelu_mul_reciprocal_13 --------------------------
	.section	.text.triton_red_fused__to_copy_add_amax_amin_clamp_gelu_mul_reciprocal_13,"ax",@progbits
	.sectionflags	@"SHF_BARRIERS=1"
	.sectioninfo	@"SHI_REGISTERS=81"
	.align	128
        .global         triton_red_fused__to_copy_add_amax_amin_clamp_gelu_mul_reciprocal_13
        .type           triton_red_fused__to_copy_add_amax_amin_clamp_gelu_mul_reciprocal_13,@function
        .size           triton_red_fused__to_copy_add_amax_amin_clamp_gelu_mul_reciprocal_13,(.L_x_49 - triton_red_fused__to_copy_add_amax_amin_clamp_gelu_mul_reciprocal_13)
        .other          triton_red_fused__to_copy_add_amax_amin_clamp_gelu_mul_reciprocal_13,@"STO_CUDA_ENTRY STV_DEFAULT"
triton_red_fused__to_copy_add_amax_amin_clamp_gelu_mul_reciprocal_13:
.text.triton_red_fused__to_copy_add_amax_amin_clamp_gelu_mul_reciprocal_13:
[----:B------:R-:W-:Y:S02]  /*0000*/  IMAD.MOV.U32 R1, RZ, RZ, c[0x0][0x28] ;  /* 0x00000a00ff017624 */ /* 0x000fe400078e00ff */
[----:B------:R-:W0:Y:S01]  /*0010*/  S2R R12, SR_TID.X ;  /* 0x00000000000c7919 */ /* 0x000e220000002100 */
[----:B------:R-:W-:Y:S01]  /*0020*/  IMAD.MOV.U32 R20, RZ, RZ, 0x2 ;  /* 0x00000002ff147424 */ /* 0x000fe200078e00ff */
[----:B------:R-:W-:Y:S01]  /*0030*/  PRMT R8, RZ, 0x7610, R8 ;  /* 0x00007610ff087816 */ /* 0x000fe20000000008 */
[----:B------:R-:W-:Y:S01]  /*0040*/  ULDC.64 UR4, c[0x0][0x118] ;  /* 0x0000460000047ab9 */ /* 0x000fe20000000a00 */
[----:B------:R-:W1:Y:S01]  /*0050*/  S2R R2, SR_CTAID.X ;  /* 0x0000000000027919 */ /* 0x000e620000002500 */
[----:B------:R-:W-:Y:S02]  /*0060*/  PRMT R9, RZ, 0x7610, R9 ;  /* 0x00007610ff097816 */ /* 0x000fe40000000009 */
[----:B0-----:R-:W-:Y:S01]  /*0070*/  SHF.R.U32.HI R3, RZ, 0x6, R12 ;  /* 0x00000006ff037819 */ /* 0x001fe2000001160c */
[----:B-1----:R-:W-:-:S03]  /*0080*/  IMAD.SHL.U32 R13, R2, 0x8, RZ ;  /* 0x00000008020d7824 */ /* 0x002fc600078e00ff */
[----:B------:R-:W-:-:S04]  /*0090*/  SGXT.U32 R3, R3, 0x3 ;  /* 0x000000030303781a */ /* 0x000fc80000000000 */
[----:B------:R-:W-:-:S04]  /*00a0*/  LOP3.LUT R6, R3, R13, RZ, 0xfc, !PT ;  /* 0x0000000d03067212 */ /* 0x000fc800078efcff */
[C---:B------:R-:W-:Y:S01]  /*00b0*/  ISETP.GE.AND P1, PT, R6.reuse, 0x200, PT ;  /* 0x000002000600780c */ /* 0x040fe20003f26270 */
[----:B------:R-:W-:-:S04]  /*00c0*/  IMAD.WIDE R4, R6, R20, c[0x0][0x168] ;  /* 0x00005a0006047625 */ /* 0x000fc800078e0214 */
[----:B------:R-:W-:-:S08]  /*00d0*/  IMAD.WIDE R6, R6, R20, c[0x0][0x170] ;  /* 0x00005c0006067625 */ /* 0x000fd000078e0214 */
[----:B------:R0:W2:Y:S04]  /*00e0*/  @!P1 LDG.E.EL.U16 R8, [R4.64] ;  /* 0x0000000404089981 */ /* 0x0000a8000c2e1500 */
[----:B------:R1:W3:Y:S01]  /*00f0*/  @!P1 LDG.E.EL.U16 R9, [R6.64] ;  /* 0x0000000406099981 */ /* 0x0002e2000c2e1500 */
[--C-:B------:R-:W-:Y:S01]  /*0100*/  SHF.R.U32.HI R34, RZ, 0x7, R12.reuse ;  /* 0x00000007ff227819 */ /* 0x100fe2000001160c */
[----:B------:R-:W-:Y:S01]  /*0110*/  IMAD.SHL.U32 R0, R12, 0x10, RZ ;  /* 0x000000100c007824 */ /* 0x000fe200078e00ff */
[----:B------:R-:W-:Y:S01]  /*0120*/  SHF.R.U32.HI R14, RZ, 0x3, R12 ;  /* 0x00000003ff0e7819 */ /* 0x000fe2000001160c */
[----:B------:R-:W-:Y:S01]  /*0130*/  IMAD.MOV.U32 R38, RZ, RZ, 0x7f800000 ;  /* 0x7f800000ff267424 */ /* 0x000fe200078e00ff */
[----:B------:R-:W-:Y:S01]  /*0140*/  SGXT.U32 R34, R34, 0x2 ;  /* 0x000000022222781a */ /* 0x000fe20000000000 */
[----:B0-----:R-:W-:Y:S01]  /*0150*/  IMAD.SHL.U32 R4, R12, 0x4, RZ ;  /* 0x000000040c047824 */ /* 0x001fe200078e00ff */
[----:B------:R-:W-:Y:S01]  /*0160*/  LOP3.LUT R11, R0, 0x1ff0, RZ, 0xc0, !PT ;  /* 0x00001ff0000b7812 */ /* 0x000fe200078ec0ff */
[----:B------:R-:W-:Y:S01]  /*0170*/  IMAD R5, R2, 0x18000, RZ ;  /* 0x0001800002057824 */ /* 0x000fe200078e02ff */
[----:B------:R-:W-:Y:S01]  /*0180*/  LOP3.LUT R16, R14, 0x30, RZ, 0xc0, !PT ;  /* 0x000000300e107812 */ /* 0x000fe200078ec0ff */
[----:B------:R-:W-:Y:S01]  /*0190*/  IMAD.SHL.U32 R0, R12, 0x8, RZ ;  /* 0x000000080c007824 */ /* 0x000fe200078e00ff */
[----:B------:R-:W-:Y:S01]  /*01a0*/  LOP3.LUT R4, R4, 0x1fc, RZ, 0xc0, !PT ;  /* 0x000001fc04047812 */ /* 0x000fe200078ec0ff */
[C---:B------:R-:W-:Y:S01]  /*01b0*/  IMAD R17, R34.reuse, 0x3000, R5 ;  /* 0x0000300022117824 */ /* 0x040fe200078e0205 */
[----:B-1----:R-:W-:Y:S01]  /*01c0*/  LOP3.LUT R6, R34, 0x4, R13, 0xfe, !PT ;  /* 0x0000000422067812 */ /* 0x002fe200078efe0d */
[----:B------:R-:W-:Y:S01]  /*01d0*/  IMAD R7, R3, 0x3000, R5 ;  /* 0x0000300003077824 */ /* 0x000fe200078e0205 */
[----:B------:R-:W-:Y:S01]  /*01e0*/  LOP3.LUT R2, R0, 0x1f8, RZ, 0xc0, !PT ;  /* 0x000001f800027812 */ /* 0x000fe200078ec0ff */
[----:B------:R-:W-:Y:S01]  /*01f0*/  IMAD.IADD R17, R4, 0x1, R17 ;  /* 0x0000000104117824 */ /* 0x000fe200078e0211 */
[----:B------:R-:W-:Y:S01]  /*0200*/  ISETP.GE.AND P2, PT, R6, 0x200, PT ;  /* 0x000002000600780c */ /* 0x000fe20003f46270 */
[----:B------:R-:W-:Y:S01]  /*0210*/  IMAD.IADD R16, R16, 0x1, R11 ;  /* 0x0000000110107824 */ /* 0x000fe200078e020b */
[----:B------:R-:W-:Y:S01]  /*0220*/  LOP3.LUT R22, R0, 0xff8, RZ, 0xc0, !PT ;  /* 0x00000ff800167812 */ /* 0x000fe200078ec0ff */
[C---:B------:R-:W-:Y:S01]  /*0230*/  IMAD.SHL.U32 R0, R12.reuse, 0x40, RZ ;  /* 0x000000400c007824 */ /* 0x040fe200078e00ff */
[----:B------:R-:W-:Y:S01]  /*0240*/  LOP3.LUT R15, R12, 0x1ff, RZ, 0xc0, !PT ;  /* 0x000001ff0c0f7812 */ /* 0x000fe200078ec0ff */
[----:B------:R-:W-:Y:S01]  /*0250*/  IMAD.IADD R2, R2, 0x1, R7 ;  /* 0x0000000102027824 */ /* 0x000fe200078e0207 */
[----:B------:R-:W-:Y:S01]  /*0260*/  SHF.R.U32.HI R5, RZ, 0x1, R22 ;  /* 0x00000001ff057819 */ /* 0x000fe20000011616 */
[----:B------:R-:W-:Y:S01]  /*0270*/  IMAD.MOV.U32 R36, RZ, RZ, -0x800000 ;  /* 0xff800000ff247424 */ /* 0x000fe200078e00ff */
[----:B------:R-:W-:Y:S01]  /*0280*/  LOP3.LUT R0, R0, 0xfc0, RZ, 0xc0, !PT ;  /* 0x00000fc000007812 */ /* 0x000fe200078ec0ff */
[----:B------:R-:W-:Y:S01]  /*0290*/  IMAD.WIDE.U32 R18, R15, R20, c[0x0][0x180] ;  /* 0x000060000f127625 */ /* 0x000fe200078e0014 */
[----:B------:R-:W-:-:S02]  /*02a0*/  LOP3.LUT R34, R34, R13, RZ, 0xfc, !PT ;  /* 0x0000000d22227212 */ /* 0x000fc400078efcff */
[----:B------:R-:W-:Y:S01]  /*02b0*/  LOP3.LUT R30, R0, R3, RZ, 0xfc, !PT ;  /* 0x00000003001e7212 */ /* 0x000fe200078efcff */
[----:B------:R-:W-:Y:S01]  /*02c0*/  IMAD R22, R22, 0x4, R5 ;  /* 0x0000000416167824 */ /* 0x000fe200078e0205 */
[C---:B------:R-:W-:Y:S01]  /*02d0*/  LOP3.LUT R7, R0.reuse, 0x18, RZ, 0xfc, !PT ;  /* 0x0000001800077812 */ /* 0x040fe200078efcff */
[----:B------:R-:W-:Y:S01]  /*02e0*/  IMAD.WIDE.U32 R20, R15, R20, c[0x0][0x178] ;  /* 0x00005e000f147625 */ /* 0x000fe200078e0014 */
[C---:B------:R-:W-:Y:S02]  /*02f0*/  LOP3.LUT R10, R0.reuse, 0x20, RZ, 0xfc, !PT ;  /* 0x00000020000a7812 */ /* 0x040fe400078efcff */
[C---:B------:R-:W-:Y:S01]  /*0300*/  LOP3.LUT R11, R0.reuse, 0x28, RZ, 0xfc, !PT ;  /* 0x00000028000b7812 */ /* 0x040fe200078efcff */
[----:B------:R-:W-:Y:S01]  /*0310*/  IMAD.MOV.U32 R32, RZ, RZ, -0x200 ;  /* 0xfffffe00ff207424 */ /* 0x000fe200078e00ff */
[----:B------:R-:W-:Y:S01]  /*0320*/  LOP3.LUT R24, R0, 0x30, RZ, 0xfc, !PT ;  /* 0x0000003000187812 */ /* 0x000fe200078efcff */
[----:B------:R-:W-:Y:S01]  /*0330*/  IMAD.MOV.U32 R45, RZ, RZ, -0x800000 ;  /* 0xff800000ff2d7424 */ /* 0x000fe200078e00ff */
[----:B------:R-:W-:Y:S01]  /*0340*/  SHF.R.U32.HI R23, RZ, 0x1, R0 ;  /* 0x00000001ff177819 */ /* 0x000fe20000011600 */
[----:B------:R-:W-:Y:S01]  /*0350*/  IMAD.MOV.U32 R47, RZ, RZ, -0x800000 ;  /* 0xff800000ff2f7424 */ /* 0x000fe200078e00ff */
[----:B------:R-:W-:Y:S01]  /*0360*/  SHF.R.U32.HI R7, RZ, 0x1, R7 ;  /* 0x00000001ff077819 */ /* 0x000fe20000011607 */
[----:B------:R-:W-:Y:S01]  /*0370*/  IMAD.MOV.U32 R49, RZ, RZ, -0x800000 ;  /* 0xff800000ff317424 */ /* 0x000fe200078e00ff */
[----:B------:R-:W-:Y:S01]  /*0380*/  SHF.R.U32.HI R27, RZ, 0x1, R10 ;  /* 0x00000001ff1b7819 */ /* 0x000fe2000001160a */
[C---:B------:R-:W-:Y:S01]  /*0390*/  IMAD R23, R30.reuse, 0x4, R23 ;  /* 0x000000041e177824 */ /* 0x040fe200078e0217 */
[----:B------:R-:W-:Y:S01]  /*03a0*/  SHF.R.U32.HI R11, RZ, 0x1, R11 ;  /* 0x00000001ff0b7819 */ /* 0x000fe2000001160b */
[C---:B------:R-:W-:Y:S01]  /*03b0*/  IMAD R26, R30.reuse, 0x4, R7 ;  /* 0x000000041e1a7824 */ /* 0x040fe200078e0207 */
[----:B------:R-:W-:Y:S01]  /*03c0*/  SHF.R.U32.HI R29, RZ, 0x1, R24 ;  /* 0x00000001ff1d7819 */ /* 0x000fe20000011618 */
[----:B------:R-:W-:-:S02]  /*03d0*/  IMAD R27, R30, 0x4, R27 ;  /* 0x000000041e1b7824 */ /* 0x000fc400078e021b */
[C---:B------:R-:W-:Y:S02]  /*03e0*/  IMAD R28, R30.reuse, 0x4, R11 ;  /* 0x000000041e1c7824 */ /* 0x040fe400078e020b */
[----:B------:R-:W-:Y:S02]  /*03f0*/  IMAD R29, R30, 0x4, R29 ;  /* 0x000000041e1d7824 */ /* 0x000fe400078e021d */
[----:B------:R-:W-:Y:S02]  /*0400*/  IMAD.MOV.U32 R50, RZ, RZ, -0x800000 ;  /* 0xff800000ff327424 */ /* 0x000fe400078e00ff */
[----:B------:R-:W-:Y:S02]  /*0410*/  IMAD.MOV.U32 R51, RZ, RZ, -0x800000 ;  /* 0xff800000ff337424 */ /* 0x000fe400078e00ff */
[----:B------:R-:W-:Y:S02]  /*0420*/  IMAD.MOV.U32 R48, RZ, RZ, -0x800000 ;  /* 0xff800000ff307424 */ /* 0x000fe400078e00ff */
[----:B------:R-:W-:-:S02]  /*0430*/  IMAD.MOV.U32 R46, RZ, RZ, -0x800000 ;  /* 0xff800000ff2e7424 */ /* 0x000fc400078e00ff */
[----:B------:R-:W-:Y:S02]  /*0440*/  IMAD.MOV.U32 R37, RZ, RZ, 0x7f800000 ;  /* 0x7f800000ff257424 */ /* 0x000fe400078e00ff */
[----:B------:R-:W-:Y:S02]  /*0450*/  IMAD.MOV.U32 R39, RZ, RZ, 0x7f800000 ;  /* 0x7f800000ff277424 */ /* 0x000fe400078e00ff */
[----:B------:R-:W-:Y:S02]  /*0460*/  IMAD.MOV.U32 R40, RZ, RZ, 0x7f800000 ;  /* 0x7f800000ff287424 */ /* 0x000fe400078e00ff */
[----:B------:R-:W-:Y:S02]  /*0470*/  IMAD.MOV.U32 R41, RZ, RZ, 0x7f800000 ;  /* 0x7f800000ff297424 */ /* 0x000fe400078e00ff */
[----:B------:R-:W-:Y:S02]  /*0480*/  IMAD.MOV.U32 R54, RZ, RZ, 0x7f800000 ;  /* 0x7f800000ff367424 */ /* 0x000fe400078e00ff */
[----:B------:R-:W-:-:S02]  /*0490*/  IMAD.MOV.U32 R44, RZ, RZ, 0x7f800000 ;  /* 0x7f800000ff2c7424 */ /* 0x000fc400078e00ff */
[----:B--2---:R-:W-:Y:S02]  /*04a0*/  IMAD.U32 R4, R8, 0x10000, RZ ;  /* 0x0001000008047824 */ /* 0x004fe400078e00ff */
[----:B---3--:R-:W-:-:S03]  /*04b0*/  IMAD.U32 R6, R9, 0x10000, RZ ;  /* 0x0001000009067824 */ /* 0x008fc600078e00ff */
[----:B------:R-:W-:Y:S02]  /*04c0*/  FSETP.GE.AND P0, PT, R4, RZ, PT ;  /* 0x000000ff0400720b */ /* 0x000fe40003f06000 */
[----:B------:R-:W-:Y:S02]  /*04d0*/  LOP3.LUT R4, R0, 0x8, RZ, 0xfc, !PT ;  /* 0x0000000800047812 */ /* 0x000fe400078efcff */
[----:B------:R-:W-:Y:S02]  /*04e0*/  SEL R8, R8, RZ, !P0 ;  /* 0x000000ff08087207 */ /* 0x000fe40004000000 */
[----:B------:R-:W-:Y:S02]  /*04f0*/  FSETP.GTU.AND P4, PT, R6, RZ, PT ;  /* 0x000000ff0600720b */ /* 0x000fe40003f8c000 */
[----:B------:R-:W-:Y:S01]  /*0500*/  LOP3.LUT R6, R0, 0x10, RZ, 0xfc, !PT ;  /* 0x0000001000067812 */ /* 0x000fe200078efcff */
[----:B------:R-:W-:Y:S01]  /*0510*/  IMAD.U32 R8, R8, 0x10000, RZ ;  /* 0x0001000008087824 */ /* 0x000fe200078e00ff */
[----:B------:R-:W-:-:S02]  /*0520*/  SEL R9, R9, RZ, P4 ;  /* 0x000000ff09097207 */ /* 0x000fc40002000000 */
[----:B------:R-:W-:Y:S01]  /*0530*/  LOP3.LUT R0, R0, 0x38, RZ, 0xfc, !PT ;  /* 0x0000003800007812 */ /* 0x000fe200078efcff */
[----:B------:R-:W-:Y:S01]  /*0540*/  FADD R8, RZ, -R8 ;  /* 0x80000008ff087221 */ /* 0x000fe20000000000 */
[----:B------:R-:W-:Y:S01]  /*0550*/  SHF.R.U32.HI R5, RZ, 0x1, R4 ;  /* 0x00000001ff057819 */ /* 0x000fe20000011604 */
[----:B------:R-:W-:Y:S01]  /*0560*/  IMAD.U32 R9, R9, 0x10000, RZ ;  /* 0x0001000009097824 */ /* 0x000fe200078e00ff */
[----:B------:R-:W-:Y:S02]  /*0570*/  SHF.R.U32.HI R25, RZ, 0x1, R6 ;  /* 0x00000001ff197819 */ /* 0x000fe40000011606 */
[----:B------:R-:W-:Y:S01]  /*0580*/  FSETP.NAN.AND P3, PT, R8, R8, PT ;  /* 0x000000080800720b */ /* 0x000fe20003f68000 */
[----:B------:R-:W-:Y:S01]  /*0590*/  IMAD R24, R30, 0x4, R5 ;  /* 0x000000041e187824 */ /* 0x000fe200078e0205 */
[----:B------:R-:W-:Y:S01]  /*05a0*/  FSETP.GT.AND P0, PT, R8, R9, PT ;  /* 0x000000090800720b */ /* 0x000fe20003f04000 */
[----:B------:R-:W-:Y:S01]  /*05b0*/  IMAD R25, R30, 0x4, R25 ;  /* 0x000000041e197824 */ /* 0x000fe200078e0219 */
[----:B------:R-:W-:Y:S01]  /*05c0*/  SHF.R.U32.HI R31, RZ, 0x1, R0 ;  /* 0x00000001ff1f7819 */ /* 0x000fe20000011600 */
[----:B------:R-:W-:-:S04]  /*05d0*/  IMAD.MOV.U32 R0, RZ, RZ, 0x7f800000 ;  /* 0x7f800000ff007424 */ /* 0x000fc800078e00ff */
[----:B------:R-:W-:Y:S02]  /*05e0*/  IMAD R30, R30, 0x4, R31 ;  /* 0x000000041e1e7824 */ /* 0x000fe400078e021f */
[----:B------:R-:W-:Y:S02]  /*05f0*/  IMAD.MOV.U32 R31, RZ, RZ, -0x1 ;  /* 0xffffffffff1f7424 */ /* 0x000fe400078e00ff */
[----:B------:R-:W-:Y:S02]  /*0600*/  @!P3 FSEL R8, R8, R9, P0 ;  /* 0x000000090808b208 */ /* 0x000fe40000000000 */
[----:B------:R-:W-:-:S03]  /*0610*/  ISETP.GE.AND P3, PT, R13, 0x200, PT ;  /* 0x000002000d00780c */ /* 0x000fc60003f66270 */
[----:B------:R-:W-:-:S05]  /*0620*/  FMUL R33, R8, 0.0078740157186985015869 ;  /* 0x3c01020408217820 */ /* 0x000fca0000400000 */
[C---:B------:R-:W-:Y:S02]  /*0630*/  FSETP.GT.AND P0, PT, R33.reuse, 9.9999997473787516356e-06, PT ;  /* 0x3727c5ac2100780b */ /* 0x040fe40003f04000 */
[----:B------:R-:W-:-:S11]  /*0640*/  FSETP.NAN.AND P4, PT, R33, R33, PT ;  /* 0x000000212100720b */ /* 0x000fd60003f88000 */
[----:B------:R-:W-:Y:S02]  /*0650*/  @!P0 FSEL R33, R33, 9.9999997473787516356e-06, P4 ;  /* 0x3727c5ac21218808 */ /* 0x000fe40002000000 */
.L_x_25:
[----:B------:R-:W-:Y:S01]  /*0660*/  IMAD.IADD R52, R2, 0x1, R32 ;  /* 0x0000000102347824 */ /* 0x000fe200078e0220 */
[----:B------:R-:W-:Y:S01]  /*0670*/  CS2R R4, SRZ ;  /* 0x0000000000047805 */ /* 0x000fe2000001ff00 */
[----:B------:R-:W-:Y:S01]  /*0680*/  IMAD.MOV.U32 R35, RZ, RZ, 0x4 ;  /* 0x00000004ff237424 */ /* 0x000fe200078e00ff */
[----:B------:R-:W-:Y:S01]  /*0690*/  CS2R R6, SRZ ;  /* 0x0000000000067805 */ /* 0x000fe2000001ff00 */
[----:B------:R-:W-:Y:S01]  /*06a0*/  CS2R R8, SRZ ;  /* 0x0000000000087805 */ /* 0x000fe2000001ff00 */
[C---:B------:R-:W-:Y:S01]  /*06b0*/  IADD3 R42, R52.reuse, 0x200, RZ ;  /* 0x00000200342a7810 */ /* 0x040fe20007ffe0ff */
[----:B------:R-:W-:Y:S01]  /*06c0*/  CS2R R10, SRZ ;  /* 0x00000000000a7805 */ /* 0x000fe2000001ff00 */
[----:B------:R-:W-:Y:S01]  /*06d0*/  IADD3 R52, R52, 0x204, RZ ;  /* 0x0000020434347810 */ /* 0x000fe20007ffe0ff */
[----:B------:R-:W2:Y:S02]  /*06e0*/  LDG.E.EL.U16 R58, [R20.64] ;  /* 0x00000004143a7981 */ /* 0x000ea4000c2e1500 */
[----:B------:R-:W-:-:S02]  /*06f0*/  IMAD.WIDE R42, R42, R35, c[0x0][0x160] ;  /* 0x000058002a2a7625 */ /* 0x000fc400078e0223 */
[----:B------:R-:W3:Y:S02]  /*0700*/  LDG.E.EL.U16 R55, [R18.64] ;  /* 0x0000000412377981 */ /* 0x000ee4000c2e1500 */
[----:B------:R-:W-:Y:S02]  /*0710*/  IMAD.WIDE R52, R52, R35, c[0x0][0x160] ;  /* 0x0000580034347625 */ /* 0x000fe400078e0223 */
[----:B------:R-:W4:Y:S04]  /*0720*/  @!P1 LDG.E.EF.128 R4, [R42.64] ;  /* 0x000000042a049981 */ /* 0x000f28000c0e1d00 */
[----:B------:R0:W5:Y:S01]  /*0730*/  @!P1 LDG.E.EF.128 R8, [R52.64] ;  /* 0x0000000434089981 */ /* 0x000162000c0e1d00 */
[----:B------:R-:W-:Y:S03]  /*0740*/  BSSY B0, `(.L_x_0) ;  /* 0x0000048000007945 */ /* 0x000fe60003800000 */
[----:B------:R-:W-:Y:S01]  /*0750*/  BAR.SYNC.DEFER_BLOCKING 0x0 ;  /* 0x0000000000007b1d */ /* 0x000fe20000010000 */
[----:B----4-:R-:W-:-:S02]  /*0760*/  I2FP.F32.S32 R4, R4 ;  /* 0x0000000400047245 */ /* 0x010fc40000201400 */
[----:B------:R-:W-:Y:S02]  /*0770*/  I2FP.F32.S32 R56, R5 ;  /* 0x0000000500387245 */ /* 0x000fe40000201400 */
[----:B------:R-:W-:Y:S02]  /*0780*/  I2FP.F32.S32 R6, R6 ;  /* 0x0000000600067245 */ /* 0x000fe40000201400 */
[----:B------:R-:W-:Y:S01]  /*0790*/  I2FP.F32.S32 R60, R7 ;  /* 0x00000007003c7245 */ /* 0x000fe20000201400 */
[C---:B0-----:R-:W-:Y:S01]  /*07a0*/  FMUL R52, R33.reuse, R4 ;  /* 0x0000000421347220 */ /* 0x041fe20000400000 */
[----:B-----5:R-:W-:Y:S01]  /*07b0*/  I2FP.F32.S32 R8, R8 ;  /* 0x0000000800087245 */ /* 0x020fe20000201400 */
[C---:B------:R-:W-:Y:S01]  /*07c0*/  FMUL R5, R33.reuse, R56 ;  /* 0x0000003821057220 */ /* 0x040fe20000400000 */
[----:B------:R-:W-:Y:S01]  /*07d0*/  I2FP.F32.S32 R42, R9 ;  /* 0x00000009002a7245 */ /* 0x000fe20000201400 */
[C---:B------:R-:W-:Y:S01]  /*07e0*/  FMUL R6, R33.reuse, R6 ;  /* 0x0000000621067220 */ /* 0x040fe20000400000 */
[----:B------:R-:W-:Y:S01]  /*07f0*/  I2FP.F32.S32 R10, R10 ;  /* 0x0000000a000a7245 */ /* 0x000fe20000201400 */
[C---:B------:R-:W-:Y:S01]  /*0800*/  FMUL R7, R33.reuse, R60 ;  /* 0x0000003c21077220 */ /* 0x040fe20000400000 */
[----:B------:R-:W-:Y:S01]  /*0810*/  I2FP.F32.S32 R4, R11 ;  /* 0x0000000b00047245 */ /* 0x000fe20000201400 */
[C---:B------:R-:W-:Y:S01]  /*0820*/  FMUL R8, R33.reuse, R8 ;  /* 0x0000000821087220 */ /* 0x040fe20000400000 */
[----:B------:R-:W-:Y:S01]  /*0830*/  STS [R23], R52 ;  /* 0x0000003417007388 */ /* 0x000fe20000000800 */
[C---:B------:R-:W-:Y:S01]  /*0840*/  FMUL R9, R33.reuse, R42 ;  /* 0x0000002a21097220 */ /* 0x040fe20000400000 */
[C---:B------:R-:W-:Y:S01]  /*0850*/  FMUL R10, R33.reuse, R10 ;  /* 0x0000000a210a7220 */ /* 0x040fe20000400000 */
[----:B------:R-:W-:Y:S01]  /*0860*/  FMUL R43, R33, R4 ;  /* 0x00000004212b7220 */ /* 0x000fe20000400000 */
[----:B------:R-:W-:Y:S04]  /*0870*/  STS [R24+0x20], R5 ;  /* 0x0000200518007388 */ /* 0x000fe80000000800 */
[----:B------:R-:W-:Y:S04]  /*0880*/  STS [R25+0x40], R6 ;  /* 0x0000400619007388 */ /* 0x000fe80000000800 */
[----:B------:R-:W-:Y:S04]  /*0890*/  STS [R26+0x60], R7 ;  /* 0x000060071a007388 */ /* 0x000fe80000000800 */
[----:B------:R-:W-:Y:S04]  /*08a0*/  STS [R27+0x80], R8 ;  /* 0x000080081b007388 */ /* 0x000fe80000000800 */
[----:B------:R-:W-:Y:S04]  /*08b0*/  STS [R28+0xa0], R9 ;  /* 0x0000a0091c007388 */ /* 0x000fe80000000800 */
[----:B------:R-:W-:Y:S04]  /*08c0*/  STS [R29+0xc0], R10 ;  /* 0x0000c00a1d007388 */ /* 0x000fe80000000800 */
[----:B------:R-:W-:Y:S04]  /*08d0*/  STS [R30+0xe0], R43 ;  /* 0x0000e02b1e007388 */ /* 0x000fe80000000800 */
[----:B------:R-:W-:Y:S06]  /*08e0*/  BAR.SYNC.DEFER_BLOCKING 0x0 ;  /* 0x0000000000007b1d */ /* 0x000fec0000010000 */
[----:B------:R-:W0:Y:S04]  /*08f0*/  LDS R4, [R22] ;  /* 0x0000000016047984 */ /* 0x000e280000000800 */
[----:B------:R-:W1:Y:S04]  /*0900*/  LDS R6, [R22+0x4] ;  /* 0x0000040016067984 */ /* 0x000e680000000800 */
[----:B------:R-:W4:Y:S01]  /*0910*/  LDS R5, [R22+0x8] ;  /* 0x0000080016057984 */ /* 0x000f220000000800 */
[----:B--2---:R-:W-:-:S02]  /*0920*/  IMAD.U32 R58, R58, 0x10000, RZ ;  /* 0x000100003a3a7824 */ /* 0x004fc400078e00ff */
[----:B---3--:R-:W-:Y:S01]  /*0930*/  IMAD.U32 R11, R55, 0x10000, RZ ;  /* 0x00010000370b7824 */ /* 0x008fe200078e00ff */
[----:B------:R-:W2:Y:S04]  /*0940*/  LDS R56, [R22+0xc] ;  /* 0x00000c0016387984 */ /* 0x000ea80000000800 */
[----:B------:R-:W3:Y:S01]  /*0950*/  LDS R52, [R22+0x10] ;  /* 0x0000100016347984 */ /* 0x000ee20000000800 */
[----:B0-----:R-:W-:-:S04]  /*0960*/  FFMA R4, R58, R4, R11 ;  /* 0x000000043a047223 */ /* 0x001fc8000000000b */
[----:B------:R-:W-:-:S04]  /*0970*/  FMUL R7, R4, R4 ;  /* 0x0000000404077220 */ /* 0x000fc80000400000 */
[----:B------:R-:W-:-:S04]  /*0980*/  FMUL R7, R4, R7 ;  /* 0x0000000704077220 */ /* 0x000fc80000400000 */
[----:B------:R-:W-:-:S04]  /*0990*/  FFMA R7, R7, 0.044714998453855514526, R4 ;  /* 0x3d37271307077823 */ /* 0x000fc80000000004 */
[----:B------:R-:W-:-:S04]  /*09a0*/  FMUL R53, R7, 0.79788458347320556641 ;  /* 0x3f4c422a07357820 */ /* 0x000fc80000400000 */
[----:B------:R-:W-:Y:S01]  /*09b0*/  FADD.FTZ R59, |R53|, -RZ ;  /* 0x800000ff353b7221 */ /* 0x000fe20000010200 */
[----:B-1----:R-:W-:-:S04]  /*09c0*/  FFMA R6, R58, R6, R11 ;  /* 0x000000063a067223 */ /* 0x002fc8000000000b */
[----:B------:R-:W-:Y:S01]  /*09d0*/  FSETP.GE.AND P0, PT, R59, 0.60000002384185791016, PT ;  /* 0x3f19999a3b00780b */ /* 0x000fe20003f06000 */
[----:B------:R-:W-:Y:S01]  /*09e0*/  FMUL R7, R6, R6 ;  /* 0x0000000606077220 */ /* 0x000fe20000400000 */
[----:B----4-:R-:W-:-:S03]  /*09f0*/  FFMA R10, R58, R5, R11 ;  /* 0x000000053a0a7223 */ /* 0x010fc6000000000b */
[----:B------:R-:W-:Y:S01]  /*0a00*/  FMUL R7, R6, R7 ;  /* 0x0000000706077220 */ /* 0x000fe20000400000 */
[--C-:B--2---:R-:W-:Y:S01]  /*0a10*/  FFMA R8, R58, R56, R11.reuse ;  /* 0x000000383a087223 */ /* 0x104fe2000000000b */
[----:B------:R-:W-:Y:S02]  /*0a20*/  FMUL R5, R10, R10 ;  /* 0x0000000a0a057220 */ /* 0x000fe40000400000 */
[----:B------:R-:W-:Y:S01]  /*0a30*/  FFMA R7, R7, 0.044714998453855514526, R6 ;  /* 0x3d37271307077823 */ /* 0x000fe20000000006 */
[----:B------:R-:W-:Y:S01]  /*0a40*/  IMAD.MOV.U32 R42, RZ, RZ, R0 ;  /* 0x000000ffff2a7224 */ /* 0x000fe200078e0000 */
[----:B---3--:R-:W-:Y:S01]  /*0a50*/  FFMA R52, R58, R52, R11 ;  /* 0x000000343a347223 */ /* 0x008fe2000000000b */
[----:B------:R-:W-:Y:S01]  /*0a60*/  IMAD.MOV.U32 R43, RZ, RZ, R54 ;  /* 0x000000ffff2b7224 */ /* 0x000fe200078e0036 */
[----:B------:R-:W-:Y:S01]  /*0a70*/  FMUL R9, R8, R8 ;  /* 0x0000000808097220 */ /* 0x000fe20000400000 */
[----:B------:R-:W-:Y:S01]  /*0a80*/  FMUL R55, R10, R5 ;  /* 0x000000050a377220 */ /* 0x000fe20000400000 */
[----:B------:R-:W-:Y:S01]  /*0a90*/  FMUL R57, R7, 0.79788458347320556641 ;  /* 0x3f4c422a07397820 */ /* 0x000fe20000400000 */
[----:B------:R-:W-:Y:S05]  /*0aa0*/  @!P0 BRA `(.L_x_1) ;  /* 0x000000a000008947 */ /* 0x000fea0003800000 */
[C---:B------:R-:W-:Y:S01]  /*0ab0*/  FMUL R0, R59.reuse, 2.8853900432586669922 ;  /* 0x4038aa3b3b007820 */ /* 0x040fe20000400000 */
[----:B------:R-:W-:Y:S01]  /*0ac0*/  IMAD.MOV.U32 R54, RZ, RZ, 0x3f800000 ;  /* 0x3f800000ff367424 */ /* 0x000fe200078e00ff */
[----:B------:R-:W-:-:S04]  /*0ad0*/  FSETP.GE.AND P0, PT, R59, 9.010913848876953125, PT ;  /* 0x41102cb43b00780b */ /* 0x000fc80003f06000 */
[----:B------:R-:W0:Y:S02]  /*0ae0*/  MUFU.EX2 R0, R0 ;  /* 0x0000000000007308 */ /* 0x000e240000000800 */
[----:B0-----:R-:W-:-:S06]  /*0af0*/  FADD R7, R0, 1 ;  /* 0x3f80000000077421 */ /* 0x001fcc0000000000 */
[----:B------:R-:W0:Y:S02]  /*0b00*/  MUFU.RCP R7, R7 ;  /* 0x0000000700077308 */ /* 0x000e240000001000 */
[----:B0-----:R-:W-:-:S05]  /*0b10*/  FFMA.FTZ R5, R7, -2, R54 ;  /* 0xc000000007057823 */ /* 0x001fca0000010036 */
[----:B------:R-:W-:-:S04]  /*0b20*/  FSEL R5, R5, 1, !P0 ;  /* 0x3f80000005057808 */ /* 0x000fc80004000000 */
[----:B------:R-:W-:Y:S01]  /*0b30*/  LOP3.LUT R5, R5, 0x80000000, R53, 0xf8, !PT ;  /* 0x8000000005057812 */ /* 0x000fe200078ef835 */
[----:B------:R-:W-:Y:S05]  /*0b40*/  BRA `(.L_x_2) ;  /* 0x0000007000007947 */ /* 0x000fea0003800000 */
.L_x_1:
[----:B------:R-:W-:Y:S01]  /*0b50*/  IMAD.MOV.U32 R0, RZ, RZ, 0x3c80f082 ;  /* 0x3c80f082ff007424 */ /* 0x000fe200078e00ff */
[----:B------:R-:W-:-:S04]  /*0b60*/  FMUL R5, R53, R53 ;  /* 0x0000003535057220 */ /* 0x000fc80000400000 */
[----:B------:R-:W-:-:S04]  /*0b70*/  FFMA.FTZ R0, R5, R0, -0.052303962409496307373 ;  /* 0xbd563cae05007423 */ /* 0x000fc80000010000 */
[----:B------:R-:W-:-:S04]  /*0b80*/  FFMA.FTZ R0, R5, R0, 0.1331529766321182251 ;  /* 0x3e08594105007423 */ /* 0x000fc80000010000 */
[----:B------:R-:W-:-:S04]  /*0b90*/  FFMA.FTZ R0, R5, R0, -0.33332768082618713379 ;  /* 0xbeaaa9ed05007423 */ /* 0x000fc80000010000 */
[----:B------:R-:W-:-:S04]  /*0ba0*/  FFMA.FTZ R0, R5, R0, RZ ;  /* 0x0000000005007223 */ /* 0x000fc800000100ff */
[----:B------:R-:W-:Y:S02]  /*0bb0*/  FFMA.FTZ R5, R53, R0, R53 ;  /* 0x0000000035057223 */ /* 0x000fe40000010035 */
.L_x_2:
[----:B------:R-:W-:Y:S05]  /*0bc0*/  BSYNC B0 ;  /* 0x0000000000007941 */ /* 0x000fea0003800000 */
.L_x_0:
[----:B------:R-:W0:Y:S01]  /*0bd0*/  LDS R54, [R22+0x14] ;  /* 0x0000140016367984 */ /* 0x000e220000000800 */
[----:B------:R-:W-:Y:S01]  /*0be0*/  FADD.FTZ R61, |R57|, -RZ ;  /* 0x800000ff393d7221 */ /* 0x000fe20000010200 */
[----:B------:R-:W-:Y:S01]  /*0bf0*/  BSSY B0, `(.L_x_3) ;  /* 0x000001a000007945 */ /* 0x000fe20003800000 */
[----:B------:R-:W-:Y:S01]  /*0c00*/  FFMA R60, R55, 0.044714998453855514526, R10 ;  /* 0x3d372713373c7823 */ /* 0x000fe2000000000a */
[----:B------:R1:W2:Y:S01]  /*0c10*/  LDS R53, [R22+0x1c] ;  /* 0x00001c0016357984 */ /* 0x0002a20000000800 */
[----:B------:R-:W-:Y:S01]  /*0c20*/  FMUL R59, R8, R9 ;  /* 0x00000009083b7220 */ /* 0x000fe20000400000 */
[----:B------:R-:W-:Y:S01]  /*0c30*/  FSETP.GE.AND P0, PT, R61, 0.60000002384185791016, PT ;  /* 0x3f19999a3d00780b */ /* 0x000fe20003f06000 */
[----:B------:R-:W-:Y:S01]  /*0c40*/  FMUL R55, R52, R52 ;  /* 0x0000003434377220 */ /* 0x000fe20000400000 */
[----:B------:R1:W3:Y:S01]  /*0c50*/  LDS R56, [R22+0x18] ;  /* 0x0000180016387984 */ /* 0x0002e20000000800 */
[----:B0-----:R-:W-:-:S10]  /*0c60*/  FFMA R54, R58, R54, R11 ;  /* 0x000000363a367223 */ /* 0x001fd4000000000b */
[----:B------:R-:W-:Y:S05]  /*0c70*/  @!P0 BRA `(.L_x_4) ;  /* 0x000000a000008947 */ /* 0x000fea0003800000 */
[C---:B-1----:R-:W-:Y:S01]  /*0c80*/  FMUL R0, R61.reuse, 2.8853900432586669922 ;  /* 0x4038aa3b3d007820 */ /* 0x042fe20000400000 */
        /* <DEDUP_REMOVED lines=9> */
.L_x_4:
[----:B-1----:R-:W-:Y:S01]  /*0d20*/  IMAD.MOV.U32 R0, RZ, RZ, 0x3c80f082 ;  /* 0x3c80f082ff007424 */ /* 0x002fe200078e00ff */
[----:B------:R-:W-:-:S04]  /*0d30*/  FMUL R7, R57, R57 ;  /* 0x0000003939077220 */ /* 0x000fc80000400000 */
[----:B------:R-:W-:-:S04]  /*0d40*/  FFMA.FTZ R0, R7, R0, -0.052303962409496307373 ;  /* 0xbd563cae07007423 */ /* 0x000fc80000010000 */
[----:B------:R-:W-:-:S04]  /*0d50*/  FFMA.FTZ R0, R7, R0, 0.1331529766321182251 ;  /* 0x3e08594107007423 */ /* 0x000fc80000010000 */
[----:B------:R-:W-:-:S04]  /*0d60*/  FFMA.FTZ R0, R7, R0, -0.33332768082618713379 ;  /* 0xbeaaa9ed07007423 */ /* 0x000fc80000010000 */
[----:B------:R-:W-:-:S04]  /*0d70*/  FFMA.FTZ R0, R7, R0, RZ ;  /* 0x0000000007007223 */ /* 0x000fc800000100ff */
[----:B------:R-:W-:Y:S02]  /*0d80*/  FFMA.FTZ R7, R57, R0, R57 ;  /* 0x0000000039077223 */ /* 0x000fe40000010039 */
.L_x_5:
[----:B------:R-:W-:Y:S05]  /*0d90*/  BSYNC B0 ;  /* 0x0000000000007941 */ /* 0x000fea0003800000 */
.L_x_3:
[----:B------:R-:W-:Y:S01]  /*0da0*/  FMUL R60, R60, 0.79788458347320556641 ;  /* 0x3f4c422a3c3c7820 */ /* 0x000fe20000400000 */
[----:B------:R-:W-:Y:S01]  /*0db0*/  BSSY B0, `(.L_x_6) ;  /* 0x0000019000007945 */ /* 0x000fe20003800000 */
[----:B---3--:R-:W-:Y:S01]  /*0dc0*/  FFMA R56, R58, R56, R11 ;  /* 0x000000383a387223 */ /* 0x008fe2000000000b */
[----:B------:R-:W-:Y:S01]  /*0dd0*/  FMUL R61, R52, R55 ;  /* 0x00000037343d7220 */ /* 0x000fe20000400000 */
[----:B------:R-:W-:Y:S01]  /*0de0*/  FADD.FTZ R63, |R60|, -RZ ;  /* 0x800000ff3c3f7221 */ /* 0x000fe20000010200 */
[----:B------:R-:W-:Y:S01]  /*0df0*/  FFMA R59, R59, 0.044714998453855514526, R8 ;  /* 0x3d3727133b3b7823 */ /* 0x000fe20000000008 */
[----:B------:R-:W-:-:S03]  /*0e00*/  FMUL R57, R54, R54 ;  /* 0x0000003636397220 */ /* 0x000fc60000400000 */
[----:B------:R-:W-:-:S13]  /*0e10*/  FSETP.GE.AND P0, PT, R63, 0.60000002384185791016, PT ;  /* 0x3f19999a3f00780b */ /* 0x000fda0003f06000 */
        /* <DEDUP_REMOVED lines=11> */
.L_x_7:
[----:B------:R-:W-:Y:S01]  /*0ed0*/  IMAD.MOV.U32 R0, RZ, RZ, 0x3c80f082 ;  /* 0x3c80f082ff007424 */ /* 0x000fe200078e00ff */
[----:B------:R-:W-:-:S04]  /*0ee0*/  FMUL R9, R60, R60 ;  /* 0x0000003c3c097220 */ /* 0x000fc80000400000 */
[----:B------:R-:W-:-:S04]  /*0ef0*/  FFMA.FTZ R0, R9, R0, -0.052303962409496307373 ;  /* 0xbd563cae09007423 */ /* 0x000fc80000010000 */
[----:B------:R-:W-:-:S04]  /*0f00*/  FFMA.FTZ R0, R9, R0, 0.1331529766321182251 ;  /* 0x3e08594109007423 */ /* 0x000fc80000010000 */
[----:B------:R-:W-:-:S04]  /*0f10*/  FFMA.FTZ R0, R9, R0, -0.33332768082618713379 ;  /* 0xbeaaa9ed09007423 */ /* 0x000fc80000010000 */
[----:B------:R-:W-:-:S04]  /*0f20*/  FFMA.FTZ R0, R9, R0, RZ ;  /* 0x0000000009007223 */ /* 0x000fc800000100ff */
[----:B------:R-:W-:Y:S02]  /*0f30*/  FFMA.FTZ R9, R60, R0, R60 ;  /* 0x000000003c097223 */ /* 0x000fe4000001003c */
.L_x_8:
[----:B------:R-:W-:Y:S05]  /*0f40*/  BSYNC B0 ;  /* 0x0000000000007941 */ /* 0x000fea0003800000 */
.L_x_6:
[----:B------:R-:W-:Y:S01]  /*0f50*/  FMUL R59, R59, 0.79788458347320556641 ;  /* 0x3f4c422a3b3b7820 */ /* 0x000fe20000400000 */
[----:B------:R-:W-:Y:S01]  /*0f60*/  BSSY B0, `(.L_x_9) ;  /* 0x0000019000007945 */ /* 0x000fe20003800000 */
[----:B--2---:R-:W-:Y:S01]  /*0f70*/  FFMA R58, R58, R53, R11 ;  /* 0x000000353a3a7223 */ /* 0x004fe2000000000b */
        /* <DEDUP_REMOVED lines=16> */
.L_x_10:
[----:B------:R-:W-:Y:S01]  /*1080*/  IMAD.MOV.U32 R0, RZ, RZ, 0x3c80f082 ;  /* 0x3c80f082ff007424 */ /* 0x000fe200078e00ff */
[----:B------:R-:W-:-:S04]  /*1090*/  FMUL R11, R59, R59 ;  /* 0x0000003b3b0b7220 */ /* 0x000fc80000400000 */
[----:B------:R-:W-:-:S04]  /*10a0*/  FFMA.FTZ R0, R11, R0, -0.052303962409496307373 ;  /* 0xbd563cae0b007423 */ /* 0x000fc80000010000 */
[----:B------:R-:W-:-:S04]  /*10b0*/  FFMA.FTZ R0, R11, R0, 0.1331529766321182251 ;  /* 0x3e0859410b007423 */ /* 0x000fc80000010000 */
[----:B------:R-:W-:-:S04]  /*10c0*/  FFMA.FTZ R0, R11, R0, -0.33332768082618713379 ;  /* 0xbeaaa9ed0b007423 */ /* 0x000fc80000010000 */
[----:B------:R-:W-:-:S04]  /*10d0*/  FFMA.FTZ R0, R11, R0, RZ ;  /* 0x000000000b007223 */ /* 0x000fc800000100ff */
[----:B------:R-:W-:Y:S02]  /*10e0*/  FFMA.FTZ R11, R59, R0, R59 ;  /* 0x000000003b0b7223 */ /* 0x000fe4000001003b */
.L_x_11:
[----:B------:R-:W-:Y:S05]  /*10f0*/  BSYNC B0 ;  /* 0x0000000000007941 */ /* 0x000fea0003800000 */
.L_x_9:
[----:B------:R-:W-:Y:S01]  /*1100*/  FMUL R61, R61, 0.79788458347320556641 ;  /* 0x3f4c422a3d3d7820 */ /* 0x000fe20000400000 */
[----:B------:R-:W-:Y:S01]  /*1110*/  BSSY B0, `(.L_x_12) ;  /* 0x0000018000007945 */ /* 0x000fe20003800000 */
[----:B------:R-:W-:Y:S01]  /*1120*/  FFMA R60, R57, 0.044714998453855514526, R54 ;  /* 0x3d372713393c7823 */ /* 0x000fe20000000036 */
[----:B------:R-:W-:Y:S01]  /*1130*/  FMUL R59, R56, R55 ;  /* 0x00000037383b7220 */ /* 0x000fe20000400000 */
[----:B------:R-:W-:Y:S01]  /*1140*/  FADD.FTZ R63, |R61|, -RZ ;  /* 0x800000ff3d3f7221 */ /* 0x000fe20000010200 */
[----:B------:R-:W-:-:S04]  /*1150*/  FMUL R57, R58, R58 ;  /* 0x0000003a3a397220 */ /* 0x000fc80000400000 */
        /* <DEDUP_REMOVED lines=12> */
.L_x_13:
[----:B------:R-:W-:Y:S01]  /*1220*/  IMAD.MOV.U32 R0, RZ, RZ, 0x3c80f082 ;  /* 0x3c80f082ff007424 */ /* 0x000fe200078e00ff */
[----:B------:R-:W-:-:S04]  /*1230*/  FMUL R53, R61, R61 ;  /* 0x0000003d3d357220 */ /* 0x000fc80000400000 */
[----:B------:R-:W-:-:S04]  /*1240*/  FFMA.FTZ R0, R53, R0, -0.052303962409496307373 ;  /* 0xbd563cae35007423 */ /* 0x000fc80000010000 */
[----:B------:R-:W-:-:S04]  /*1250*/  FFMA.FTZ R0, R53, R0, 0.1331529766321182251 ;  /* 0x3e08594135007423 */ /* 0x000fc80000010000 */
[----:B------:R-:W-:-:S04]  /*1260*/  FFMA.FTZ R0, R53, R0, -0.33332768082618713379 ;  /* 0xbeaaa9ed35007423 */ /* 0x000fc80000010000 */
[----:B------:R-:W-:-:S04]  /*1270*/  FFMA.FTZ R0, R53, R0, RZ ;  /* 0x0000000035007223 */ /* 0x000fc800000100ff */
[----:B------:R-:W-:Y:S02]  /*1280*/  FFMA.FTZ R53, R61, R0, R61 ;  /* 0x000000003d357223 */ /* 0x000fe4000001003d */
.L_x_14:
[----:B------:R-:W-:Y:S05]  /*1290*/  BSYNC B0 ;  /* 0x0000000000007941 */ /* 0x000fea0003800000 */
.L_x_12:
[----:B------:R-:W-:Y:S01]  /*12a0*/  FMUL R60, R60, 0.79788458347320556641 ;  /* 0x3f4c422a3c3c7820 */ /* 0x000fe20000400000 */
[----:B------:R-:W-:Y:S01]  /*12b0*/  BSSY B0, `(.L_x_15) ;  /* 0x0000017000007945 */ /* 0x000fe20003800000 */
[----:B------:R-:W-:Y:S01]  /*12c0*/  FMUL R61, R58, R57 ;  /* 0x000000393a3d7220 */ /* 0x000fe20000400000 */
[----:B------:R-:W-:Y:S01]  /*12d0*/  FFMA R59, R59, 0.044714998453855514526, R56 ;  /* 0x3d3727133b3b7823 */ /* 0x000fe20000000038 */
[----:B------:R-:W-:-:S05]  /*12e0*/  FADD.FTZ R63, |R60|, -RZ ;  /* 0x800000ff3c3f7221 */ /* 0x000fca0000010200 */
        /* <DEDUP_REMOVED lines=12> */
.L_x_16:
[----:B------:R-:W-:Y:S01]  /*13b0*/  IMAD.MOV.U32 R0, RZ, RZ, 0x3c80f082 ;  /* 0x3c80f082ff007424 */ /* 0x000fe200078e00ff */
[----:B------:R-:W-:-:S04]  /*13c0*/  FMUL R55, R60, R60 ;  /* 0x0000003c3c377220 */ /* 0x000fc80000400000 */
[----:B------:R-:W-:-:S04]  /*13d0*/  FFMA.FTZ R0, R55, R0, -0.052303962409496307373 ;  /* 0xbd563cae37007423 */ /* 0x000fc80000010000 */
[----:B------:R-:W-:-:S04]  /*13e0*/  FFMA.FTZ R0, R55, R0, 0.1331529766321182251 ;  /* 0x3e08594137007423 */ /* 0x000fc80000010000 */
[----:B------:R-:W-:-:S04]  /*13f0*/  FFMA.FTZ R0, R55, R0, -0.33332768082618713379 ;  /* 0xbeaaa9ed37007423 */ /* 0x000fc80000010000 */
[----:B------:R-:W-:-:S04]  /*1400*/  FFMA.FTZ R0, R55, R0, RZ ;  /* 0x0000000037007223 */ /* 0x000fc800000100ff */
[----:B------:R-:W-:Y:S02]  /*1410*/  FFMA.FTZ R57, R60, R0, R60 ;  /* 0x000000003c397223 */ /* 0x000fe4000001003c */
.L_x_17:
[----:B------:R-:W-:Y:S05]  /*1420*/  BSYNC B0 ;  /* 0x0000000000007941 */ /* 0x000fea0003800000 */
.L_x_15:
[----:B------:R-:W-:Y:S01]  /*1430*/  FMUL R60, R59, 0.79788458347320556641 ;  /* 0x3f4c422a3b3c7820 */ /* 0x000fe20000400000 */
[----:B------:R-:W-:Y:S01]  /*1440*/  BSSY B0, `(.L_x_18) ;  /* 0x0000016000007945 */ /* 0x000fe20003800000 */
[----:B------:R-:W-:Y:S02]  /*1450*/  FFMA R61, R61, 0.044714998453855514526, R58 ;  /* 0x3d3727133d3d7823 */ /* 0x000fe4000000003a */
        /* <DEDUP_REMOVED lines=13> */
.L_x_19:
[----:B------:R-:W-:Y:S01]  /*1530*/  IMAD.MOV.U32 R0, RZ, RZ, 0x3c80f082 ;  /* 0x3c80f082ff007424 */ /* 0x000fe200078e00ff */
[----:B------:R-:W-:-:S04]  /*1540*/  FMUL R55, R60, R60 ;  /* 0x0000003c3c377220 */ /* 0x000fc80000400000 */
[----:B------:R-:W-:-:S04]  /*1550*/  FFMA.FTZ R0, R55, R0, -0.052303962409496307373 ;  /* 0xbd563cae37007423 */ /* 0x000fc80000010000 */
[----:B------:R-:W-:-:S04]  /*1560*/  FFMA.FTZ R0, R55, R0, 0.1331529766321182251 ;  /* 0x3e08594137007423 */ /* 0x000fc80000010000 */
[----:B------:R-:W-:-:S04]  /*1570*/  FFMA.FTZ R0, R55, R0, -0.33332768082618713379 ;  /* 0xbeaaa9ed37007423 */ /* 0x000fc80000010000 */
[----:B------:R-:W-:-:S04]  /*1580*/  FFMA.FTZ R0, R55, R0, RZ ;  /* 0x0000000037007223 */ /* 0x000fc800000100ff */
[----:B------:R-:W-:Y:S02]  /*1590*/  FFMA.FTZ R59, R60, R0, R60 ;  /* 0x000000003c3b7223 */ /* 0x000fe4000001003c */
.L_x_20:
[----:B------:R-:W-:Y:S05]  /*15a0*/  BSYNC B0 ;  /* 0x0000000000007941 */ /* 0x000fea0003800000 */
.L_x_18:
[----:B------:R-:W-:Y:S01]  /*15b0*/  FMUL R63, R61, 0.79788458347320556641 ;  /* 0x3f4c422a3d3f7820 */ /* 0x000fe20000400000 */
[----:B------:R-:W-:Y:S01]  /*15c0*/  IMAD.IADD R0, R17, 0x1, R32 ;  /* 0x0000000111007824 */ /* 0x000fe200078e0220 */
[----:B------:R-:W-:Y:S01]  /*15d0*/  BSSY B0, `(.L_x_21) ;  /* 0x000001f000007945 */ /* 0x000fe20003800000 */
[----:B------:R-:W-:Y:S01]  /*15e0*/  FMUL R61, R58, 0.5 ;  /* 0x3f0000003a3d7820 */ /* 0x000fe20000400000 */
[----:B------:R-:W-:Y:S01]  /*15f0*/  FADD.FTZ R67, |R63|, -RZ ;  /* 0x800000ff3f437221 */ /* 0x000fe20000010200 */
[----:B------:R-:W-:Y:S01]  /*1600*/  FMUL R62, R56, 0.5 ;  /* 0x3f000000383e7820 */ /* 0x000fe20000400000 */
[----:B------:R-:W-:Y:S01]  /*1610*/  FMUL R64, R54, 0.5 ;  /* 0x3f00000036407820 */ /* 0x000fe20000400000 */
[----:B------:R-:W-:Y:S01]  /*1620*/  FMUL R70, R52, 0.5 ;  /* 0x3f00000034467820 */ /* 0x000fe20000400000 */
[----:B------:R-:W-:Y:S01]  /*1630*/  FMUL R72, R8, 0.5 ;  /* 0x3f00000008487820 */ /* 0x000fe20000400000 */
[----:B------:R-:W-:Y:S01]  /*1640*/  FSETP.GE.AND P0, PT, R67, 0.60000002384185791016, PT ;  /* 0x3f19999a4300780b */ /* 0x000fe20003f06000 */
[----:B------:R-:W-:Y:S01]  /*1650*/  FMUL R74, R10, 0.5 ;  /* 0x3f0000000a4a7820 */ /* 0x000fe20000400000 */
[----:B------:R-:W-:Y:S01]  /*1660*/  FMUL R76, R6, 0.5 ;  /* 0x3f000000064c7820 */ /* 0x000fe20000400000 */
[----:B------:R-:W-:Y:S01]  /*1670*/  IADD3 R66, R0, 0x200, RZ ;  /* 0x0000020000427810 */ /* 0x000fe20007ffe0ff */
[----:B------:R-:W-:Y:S01]  /*1680*/  FMUL R78, R4, 0.5 ;  /* 0x3f000000044e7820 */ /* 0x000fe20000400000 */
[----:B------:R-:W-:-:S08]  /*1690*/  IADD3 R68, R0, 0xc200, RZ ;  /* 0x0000c20000447810 */ /* 0x000fd00007ffe0ff */
        /* <DEDUP_REMOVED lines=11> */
.L_x_22:
[----:B------:R-:W-:Y:S01]  /*1750*/  IMAD.MOV.U32 R0, RZ, RZ, 0x3c80f082 ;  /* 0x3c80f082ff007424 */ /* 0x000fe200078e00ff */
[----:B------:R-:W-:-:S04]  /*1760*/  FMUL R55, R63, R63 ;  /* 0x0000003f3f377220 */ /* 0x000fc80000400000 */
[----:B------:R-:W-:-:S04]  /*1770*/  FFMA.FTZ R0, R55, R0, -0.052303962409496307373 ;  /* 0xbd563cae37007423 */ /* 0x000fc80000010000 */
[----:B------:R-:W-:-:S04]  /*1780*/  FFMA.FTZ R0, R55, R0, 0.1331529766321182251 ;  /* 0x3e08594137007423 */ /* 0x000fc80000010000 */
[----:B------:R-:W-:-:S04]  /*1790*/  FFMA.FTZ R0, R55, R0, -0.33332768082618713379 ;  /* 0xbeaaa9ed37007423 */ /* 0x000fc80000010000 */
[----:B------:R-:W-:-:S04]  /*17a0*/  FFMA.FTZ R0, R55, R0, RZ ;  /* 0x0000000037007223 */ /* 0x000fc800000100ff */
[----:B------:R-:W-:Y:S02]  /*17b0*/  FFMA.FTZ R0, R0, R63, R63 ;  /* 0x0000003f00007223 */ /* 0x000fe4000001003f */
.L_x_23:
[----:B------:R-:W-:Y:S05]  /*17c0*/  BSYNC B0 ;  /* 0x0000000000007941 */ /* 0x000fea0003800000 */
.L_x_21:
[----:B------:R-:W-:Y:S01]  /*17d0*/  BAR.SYNC.DEFER_BLOCKING 0x0 ;  /* 0x0000000000007b1d */ /* 0x000fe20000010000 */
[----:B------:R-:W-:Y:S01]  /*17e0*/  FADD R0, R0, 1 ;  /* 0x3f80000000007421 */ /* 0x000fe20000000000 */
[----:B------:R-:W-:Y:S01]  /*17f0*/  FADD R59, R59, 1 ;  /* 0x3f8000003b3b7421 */ /* 0x000fe20000000000 */
[----:B------:R-:W-:Y:S01]  /*1800*/  FADD R11, R11, 1 ;  /* 0x3f8000000b0b7421 */ /* 0x000fe20000000000 */
[----:B------:R-:W-:Y:S01]  /*1810*/  FADD R9, R9, 1 ;  /* 0x3f80000009097421 */ /* 0x000fe20000000000 */
[----:B------:R-:W-:Y:S01]  /*1820*/  FMUL R55, R0, R61 ;  /* 0x0000003d00377220 */ /* 0x000fe20000400000 */
[----:B------:R-:W-:Y:S01]  /*1830*/  FMUL R0, R59, R62 ;  /* 0x0000003e3b007220 */ /* 0x000fe20000400000 */
[----:B------:R-:W-:Y:S01]  /*1840*/  FMUL R62, R11, R72 ;  /* 0x000000480b3e7220 */ /* 0x000fe20000400000 */
[----:B------:R-:W-:Y:S01]  /*1850*/  FADD R5, R5, 1 ;  /* 0x3f80000005057421 */ /* 0x000fe20000000000 */
[----:B------:R-:W-:Y:S01]  /*1860*/  FADD R57, R57, 1 ;  /* 0x3f80000039397421 */ /* 0x000fe20000000000 */
[----:B------:R-:W-:Y:S01]  /*1870*/  FMUL R61, R9, R74 ;  /* 0x0000004a093d7220 */ /* 0x000fe20000400000 */
[----:B------:R-:W-:Y:S01]  /*1880*/  FADD R7, R7, 1 ;  /* 0x3f80000007077421 */ /* 0x000fe20000000000 */
[----:B------:R-:W-:Y:S01]  /*1890*/  FADD R53, R53, 1 ;  /* 0x3f80000035357421 */ /* 0x000fe20000000000 */
[C---:B------:R-:W-:Y:S01]  /*18a0*/  FSETP.GT.AND P5, PT, R50.reuse, R62, PT ;  /* 0x0000003e3200720b */ /* 0x040fe20003fa4000 */
[----:B------:R-:W-:Y:S01]  /*18b0*/  FMUL R59, R5, R78 ;  /* 0x0000004e053b7220 */ /* 0x000fe20000400000 */
[----:B------:R-:W-:Y:S01]  /*18c0*/  FMUL R60, R57, R64 ;  /* 0x00000040393c7220 */ /* 0x000fe20000400000 */
[----:B------:R-:W-:Y:S01]  /*18d0*/  FMUL R57, R7, R76 ;  /* 0x0000004c07397220 */ /* 0x000fe20000400000 */
[----:B------:R-:W-:Y:S01]  /*18e0*/  FMUL R53, R53, R70 ;  /* 0x0000004635357220 */ /* 0x000fe20000400000 */
[----:B------:R-:W-:-:S02]  /*18f0*/  FSETP.NAN.AND P0, PT, R50, R50, PT ;  /* 0x000000323200720b */ /* 0x000fc40003f08000 */
[C---:B------:R-:W-:Y:S02]  /*1900*/  FSETP.GT.AND P6, PT, R51.reuse, R61, PT ;  /* 0x0000003d3300720b */ /* 0x040fe40003fc4000 */
[C---:B------:R-:W-:Y:S01]  /*1910*/  FSEL R5, R50.reuse, R62, P5 ;  /* 0x0000003e32057208 */ /* 0x040fe20002800000 */
[----:B------:R0:W-:Y:S01]  /*1920*/  STS [R15.X4], R4 ;  /* 0x000000040f007388 */ /* 0x0001e20000004800 */
[C---:B------:R-:W-:Y:S02]  /*1930*/  FSETP.NAN.AND P4, PT, R51.reuse, R51, PT ;  /* 0x000000333300720b */ /* 0x040fe40003f88000 */
[----:B------:R-:W-:Y:S01]  /*1940*/  FSEL R64, R51, R61, P6 ;  /* 0x0000003d33407208 */ /* 0x000fe20003000000 */
[----:B------:R-:W-:Y:S01]  /*1950*/  STS [R15.X4+0x810], R6 ;  /* 0x000810060f007388 */ /* 0x000fe20000004800 */
[----:B------:R-:W-:Y:S02]  /*1960*/  @!P3 FSEL R50, R50, R5, P0 ;  /* 0x000000053232b208 */ /* 0x000fe40000000000 */
[----:B------:R-:W-:Y:S01]  /*1970*/  FSETP.GT.AND P0, PT, R49, R53, PT ;  /* 0x000000353100720b */ /* 0x000fe20003f04000 */
[----:B------:R-:W-:Y:S01]  /*1980*/  STS [R15.X4+0x1020], R10 ;  /* 0x0010200a0f007388 */ /* 0x000fe20000004800 */
[----:B------:R-:W-:-:S02]  /*1990*/  FSETP.GT.AND P6, PT, R48, R57, PT ;  /* 0x000000393000720b */ /* 0x000fc40003fc4000 */
[----:B------:R-:W-:Y:S01]  /*19a0*/  FSETP.GT.AND P5, PT, R47, R60, PT ;  /* 0x0000003c2f00720b */ /* 0x000fe20003fa4000 */
[----:B------:R-:W-:Y:S01]  /*19b0*/  STS [R15.X4+0x1830], R8 ;  /* 0x001830080f007388 */ /* 0x000fe20000004800 */
[----:B------:R-:W-:Y:S02]  /*19c0*/  @!P3 FSEL R51, R51, R64, P4 ;  /* 0x000000403333b208 */ /* 0x000fe40002000000 */
[----:B------:R-:W-:Y:S01]  /*19d0*/  FSEL R64, R49, R53, P0 ;  /* 0x0000003531407208 */ /* 0x000fe20000000000 */
[----:B------:R-:W-:Y:S01]  /*19e0*/  BAR.SYNC.DEFER_BLOCKING 0x0 ;  /* 0x0000000000007b1d */ /* 0x000fe20000010000 */
[C---:B------:R-:W-:Y:S02]  /*19f0*/  FSEL R5, R48.reuse, R57, P6 ;  /* 0x0000003930057208 */ /* 0x040fe40003000000 */
[----:B------:R-:W-:Y:S02]  /*1a00*/  FSETP.NAN.AND P0, PT, R48, R48, PT ;  /* 0x000000303000720b */ /* 0x000fe40003f08000 */
[----:B------:R-:W-:-:S02]  /*1a10*/  FSETP.NAN.AND P6, PT, R47, R47, PT ;  /* 0x0000002f2f00720b */ /* 0x000fc40003fc8000 */
[C---:B0-----:R-:W-:Y:S02]  /*1a20*/  FSEL R4, R47.reuse, R60, P5 ;  /* 0x0000003c2f047208 */ /* 0x041fe40002800000 */
[----:B------:R-:W-:Y:S02]  /*1a30*/  @!P3 FSEL R48, R48, R5, P0 ;  /* 0x000000053030b208 */ /* 0x000fe40000000000 */
[----:B------:R-:W-:Y:S02]  /*1a40*/  @!P3 FSEL R47, R47, R4, P6 ;  /* 0x000000042f2fb208 */ /* 0x000fe40003000000 */
[----:B------:R-:W-:Y:S02]  /*1a50*/  FSETP.NAN.AND P4, PT, R49, R49, PT ;  /* 0x000000313100720b */ /* 0x000fe40003f88000 */
[----:B------:R-:W-:Y:S02]  /*1a60*/  FSETP.GT.AND P0, PT, R46, R59, PT ;  /* 0x0000003b2e00720b */ /* 0x000fe40003f04000 */
[----:B------:R-:W-:-:S02]  /*1a70*/  FSETP.GT.AND P6, PT, R45, R0, PT ;  /* 0x000000002d00720b */ /* 0x000fc40003fc4000 */
[----:B------:R-:W-:Y:S02]  /*1a80*/  FSETP.GEU.AND P5, PT, R38, R55, PT ;  /* 0x000000372600720b */ /* 0x000fe40003fae000 */
[----:B------:R-:W-:Y:S02]  /*1a90*/  @!P3 FSEL R49, R49, R64, P4 ;  /* 0x000000403131b208 */ /* 0x000fe40002000000 */
[----:B------:R-:W-:Y:S02]  /*1aa0*/  FSEL R7, R46, R59, P0 ;  /* 0x0000003b2e077208 */ /* 0x000fe40000000000 */
[----:B------:R-:W-:Y:S02]  /*1ab0*/  FSEL R4, R45, R0, P6 ;  /* 0x000000002d047208 */ /* 0x000fe40003000000 */
[----:B------:R-:W-:Y:S02]  /*1ac0*/  FSEL R5, R38, R55, !P5 ;  /* 0x0000003726057208 */ /* 0x000fe40006800000 */
[----:B------:R-:W-:-:S02]  /*1ad0*/  FSETP.NAN.AND P4, PT, R46, R46, PT ;  /* 0x0000002e2e00720b */ /* 0x000fc40003f88000 */
[C---:B------:R-:W-:Y:S02]  /*1ae0*/  FSETP.NAN.AND P0, PT, R45.reuse, R45, PT ;  /* 0x0000002d2d00720b */ /* 0x040fe40003f08000 */
[----:B------:R-:W-:Y:S02]  /*1af0*/  FSETP.NAN.AND P6, PT, R38, R38, PT ;  /* 0x000000262600720b */ /* 0x000fe40003fc8000 */
[----:B------:R-:W-:Y:S02]  /*1b00*/  @!P3 FSEL R46, R46, R7, P4 ;  /* 0x000000072e2eb208 */ /* 0x000fe40002000000 */
[----:B------:R-:W-:Y:S02]  /*1b10*/  @!P3 FSEL R45, R45, R4, P0 ;  /* 0x000000042d2db208 */ /* 0x000fe40000000000 */
[----:B------:R-:W-:Y:S02]  /*1b20*/  @!P3 FSEL R38, R38, R5, P6 ;  /* 0x000000052626b208 */ /* 0x000fe40003000000 */
[----:B------:R-:W0:Y:S04]  /*1b30*/  LDS.128 R4, [R16] ;  /* 0x0000000010047984 */ /* 0x000e280000000c00 */
[----:B------:R-:W-:Y:S01]  /*1b40*/  BAR.SYNC.DEFER_BLOCKING 0x0 ;  /* 0x0000000000007b1d */ /* 0x000fe20000010000 */
[----:B------:R-:W-:-:S02]  /*1b50*/  FSETP.GT.AND P4, PT, R36, R55, PT ;  /* 0x000000372400720b */ /* 0x000fc40003f84000 */
[C---:B------:R-:W-:Y:S02]  /*1b60*/  FSETP.NAN.AND P0, PT, R36.reuse, R36, PT ;  /* 0x000000242400720b */ /* 0x040fe40003f08000 */
[C---:B------:R-:W-:Y:S02]  /*1b70*/  FSEL R55, R36.reuse, R55, P4 ;  /* 0x0000003724377208 */ /* 0x040fe40002000000 */
[CC--:B------:R-:W-:Y:S02]  /*1b80*/  FSETP.GEU.AND P5, PT, R37.reuse, R0.reuse, PT ;  /* 0x000000002500720b */ /* 0x0c0fe40003fae000 */
[----:B------:R-:W-:Y:S02]  /*1b90*/  @!P3 FSEL R36, R36, R55, P0 ;  /* 0x000000372424b208 */ /* 0x000fe40000000000 */
[C---:B------:R-:W-:Y:S02]  /*1ba0*/  FSETP.NAN.AND P0, PT, R37.reuse, R37, PT ;  /* 0x000000252500720b */ /* 0x040fe40003f08000 */
[----:B------:R-:W-:-:S02]  /*1bb0*/  FSEL R0, R37, R0, !P5 ;  /* 0x0000000025007208 */ /* 0x000fc40006800000 */
[CC--:B------:R-:W-:Y:S02]  /*1bc0*/  FSETP.GEU.AND P4, PT, R40.reuse, R53.reuse, PT ;  /* 0x000000352800720b */ /* 0x0c0fe40003f8e000 */
[----:B------:R-:W-:Y:S02]  /*1bd0*/  @!P3 FSEL R37, R37, R0, P0 ;  /* 0x000000002525b208 */ /* 0x000fe40000000000 */
[CC--:B------:R-:W-:Y:S02]  /*1be0*/  FSETP.GEU.AND P0, PT, R41.reuse, R62.reuse, PT ;  /* 0x0000003e2900720b */ /* 0x0c0fe40003f0e000 */
[----:B------:R-:W-:Y:S02]  /*1bf0*/  FSEL R53, R40, R53, !P4 ;  /* 0x0000003528357208 */ /* 0x000fe40006000000 */
[----:B------:R-:W-:Y:S01]  /*1c00*/  FSEL R62, R41, R62, !P0 ;  /* 0x0000003e293e7208 */ /* 0x000fe20004000000 */
[----:B------:R1:W-:Y:S01]  /*1c10*/  STS [R15.X4], R52 ;  /* 0x000000340f007388 */ /* 0x0003e20000004800 */
[----:B------:R-:W-:-:S02]  /*1c20*/  ISETP.GE.AND P0, PT, R34, 0x200, PT ;  /* 0x000002002200780c */ /* 0x000fc40003f06270 */
[C---:B------:R-:W-:Y:S01]  /*1c30*/  FSETP.NAN.AND P4, PT, R40.reuse, R40, PT ;  /* 0x000000282800720b */ /* 0x040fe20003f88000 */
[----:B------:R2:W-:Y:S01]  /*1c40*/  STS [R15.X4+0x810], R54 ;  /* 0x000810360f007388 */ /* 0x0005e20000004800 */
[CC--:B------:R-:W-:Y:S02]  /*1c50*/  FSETP.GEU.AND P6, PT, R39.reuse, R60.reuse, PT ;  /* 0x0000003c2700720b */ /* 0x0c0fe40003fce000 */
[----:B------:R-:W-:Y:S01]  /*1c60*/  @!P3 FSEL R40, R40, R53, P4 ;  /* 0x000000352828b208 */ /* 0x000fe20002000000 */
[----:B------:R-:W-:Y:S01]  /*1c70*/  STS [R15.X4+0x1020], R56 ;  /* 0x001020380f007388 */ /* 0x000fe20000004800 */
[C---:B------:R-:W-:Y:S01]  /*1c80*/  FSEL R60, R39.reuse, R60, !P6 ;  /* 0x0000003c273c7208 */ /* 0x040fe20007000000 */
[----:B-1----:R-:W-:Y:S01]  /*1c90*/  IMAD.WIDE R52, R66, R35, c[0x0][0x188] ;  /* 0x0000620042347625 */ /* 0x002fe200078e0223 */
[C---:B------:R-:W-:Y:S01]  /*1ca0*/  FSETP.NAN.AND P5, PT, R39.reuse, R39, PT ;  /* 0x000000272700720b */ /* 0x040fe20003fa8000 */
[----:B------:R-:W-:Y:S04]  /*1cb0*/  STS [R15.X4+0x1830], R58 ;  /* 0x0018303a0f007388 */ /* 0x000fe80000004800 */
[----:B------:R-:W-:Y:S01]  /*1cc0*/  BAR.SYNC.DEFER_BLOCKING 0x0 ;  /* 0x0000000000007b1d */ /* 0x000fe20000010000 */
[----:B------:R-:W-:Y:S01]  /*1cd0*/  FSETP.GEU.AND P4, PT, R42, R61, PT ;  /* 0x0000003d2a00720b */ /* 0x000fe20003f8e000 */
[----:B--2---:R-:W-:Y:S01]  /*1ce0*/  IMAD.WIDE R54, R68, R35, c[0x0][0x188] ;  /* 0x0000620044367625 */ /* 0x004fe200078e0223 */
[----:B------:R-:W-:-:S02]  /*1cf0*/  @!P3 FSEL R39, R39, R60, P5 ;  /* 0x0000003c2727b208 */ /* 0x000fc40002800000 */
[----:B------:R-:W-:Y:S02]  /*1d00*/  FSEL R61, R42, R61, !P4 ;  /* 0x0000003d2a3d7208 */ /* 0x000fe40006000000 */
[----:B------:R-:W-:Y:S02]  /*1d10*/  FSETP.NAN.AND P5, PT, R41, R41, PT ;  /* 0x000000292900720b */ /* 0x000fe40003fa8000 */
[C---:B------:R-:W-:Y:S02]  /*1d20*/  FSETP.GEU.AND P4, PT, R44.reuse, R59, PT ;  /* 0x0000003b2c00720b */ /* 0x040fe40003f8e000 */
[----:B------:R-:W-:Y:S02]  /*1d30*/  FSETP.GEU.AND P6, PT, R43, R57, PT ;  /* 0x000000392b00720b */ /* 0x000fe40003fce000 */
[----:B------:R-:W-:Y:S02]  /*1d40*/  @!P3 FSEL R41, R41, R62, P5 ;  /* 0x0000003e2929b208 */ /* 0x000fe40002800000 */
[----:B------:R-:W-:-:S02]  /*1d50*/  FSEL R59, R44, R59, !P4 ;  /* 0x0000003b2c3b7208 */ /* 0x000fc40006000000 */
[C---:B------:R-:W-:Y:S02]  /*1d60*/  FSEL R0, R43.reuse, R57, !P6 ;  /* 0x000000392b007208 */ /* 0x040fe40007000000 */
[C---:B------:R-:W-:Y:S02]  /*1d70*/  FSETP.NAN.AND P5, PT, R42.reuse, R42, PT ;  /* 0x0000002a2a00720b */ /* 0x040fe40003fa8000 */
[C---:B------:R-:W-:Y:S02]  /*1d80*/  FSETP.NAN.AND P4, PT, R43.reuse, R43, PT ;  /* 0x0000002b2b00720b */ /* 0x040fe40003f88000 */
[----:B------:R-:W-:Y:S01]  /*1d90*/  @!P3 FSEL R42, R42, R61, P5 ;  /* 0x0000003d2a2ab208 */ /* 0x000fe20002800000 */
[----:B------:R-:W1:Y:S01]  /*1da0*/  LDS.128 R8, [R16] ;  /* 0x0000000010087984 */ /* 0x000e620000000c00 */
[----:B------:R-:W-:Y:S02]  /*1db0*/  @!P3 FSEL R43, R43, R0, P4 ;  /* 0x000000002b2bb208 */ /* 0x000fe40002000000 */
[----:B------:R-:W-:Y:S01]  /*1dc0*/  IADD3 R18, P4, R18, 0x400, RZ ;  /* 0x0000040012127810 */ /* 0x000fe20007f9e0ff */
[----:B0-----:R-:W-:Y:S01]  /*1dd0*/  @!P0 STG.E.128 [R52.64], R4 ;  /* 0x0000000434008986 */ /* 0x001fe2000c101d04 */
[----:B------:R-:W-:Y:S01]  /*1de0*/  IADD3 R32, P0, R32, 0x200, RZ ;  /* 0x0000020020207810 */ /* 0x000fe20007f1e0ff */
[----:B------:R-:W-:Y:S01]  /*1df0*/  IMAD.MOV.U32 R0, RZ, RZ, R42 ;  /* 0x000000ffff007224 */ /* 0x000fe200078e002a */
[----:B------:R-:W-:Y:S01]  /*1e00*/  IADD3 R20, P5, R20, 0x400, RZ ;  /* 0x0000040014147810 */ /* 0x000fe20007fbe0ff */
[----:B------:R-:W-:Y:S01]  /*1e10*/  IMAD.X R19, RZ, RZ, R19, P4 ;  /* 0x000000ffff137224 */ /* 0x000fe200020e0613 */
[----:B------:R-:W-:Y:S01]  /*1e20*/  FSETP.NAN.AND P6, PT, R44, R44, PT ;  /* 0x0000002c2c00720b */ /* 0x000fe20003fc8000 */
[----:B------:R-:W-:Y:S01]  /*1e30*/  IMAD.X R31, RZ, RZ, R31, P0 ;  /* 0x000000ffff1f7224 */ /* 0x000fe200000e061f */
[----:B------:R-:W-:Y:S01]  /*1e40*/  ISETP.GE.U32.AND P0, PT, R32, 0x2e00, PT ;  /* 0x00002e002000780c */ /* 0x000fe20003f06070 */
[----:B------:R-:W-:Y:S01]  /*1e50*/  IMAD.X R21, RZ, RZ, R21, P5 ;  /* 0x000000ffff157224 */ /* 0x000fe200028e0615 */
[----:B------:R-:W-:-:S02]  /*1e60*/  @!P3 FSEL R44, R44, R59, P6 ;  /* 0x0000003b2c2cb208 */ /* 0x000fc40003000000 */
[----:B------:R-:W-:Y:S01]  /*1e70*/  ISETP.GE.U32.AND.EX P0, PT, R31, RZ, PT, P0 ;  /* 0x000000ff1f00720c */ /* 0x000fe20003f06100 */
[----:B-1----:R0:W-:Y:S02]  /*1e80*/  @!P2 STG.E.128 [R54.64], R8 ;  /* 0x000000083600a986 */ /* 0x0021e4000c101d04 */
[----:B0-----:R-:W-:-:S10]  /*1e90*/  IMAD.MOV.U32 R54, RZ, RZ, R43 ;  /* 0x000000ffff367224 */ /* 0x001fd400078e002b */
[----:B------:R-:W-:Y:S01]  /*1ea0*/  @P0 CALL.REL.NOINC `(.L_x_24) ;  /* 0x0000001000000944 */ /* 0x000fe20003c00000 */
[----:B------:R-:W-:Y:S05]  /*1eb0*/  BRA `(.L_x_25) ;  /* 0xffffe7a000007947 */ /* 0x000fea000383ffff */
.L_x_24:
[----:B------:R-:W0:Y:S01]  /*1ec0*/  SHFL.BFLY PT, R5, R44, 0x10, 0x1f ;  /* 0x0e001f002c057f89 */ /* 0x000e2200000e0000 */
[----:B------:R-:W-:-:S03]  /*1ed0*/  FSETP.NAN.AND P0, PT, R44, R44, PT ;  /* 0x0000002c2c00720b */ /* 0x000fc60003f08000 */
[----:B------:R-:W1:Y:S04]  /*1ee0*/  SHFL.BFLY PT, R7, R54, 0x10, 0x1f ;  /* 0x0e001f0036077f89 */ /* 0x000e6800000e0000 */
[----:B------:R-:W2:Y:S04]  /*1ef0*/  SHFL.BFLY PT, R9, R0, 0x10, 0x1f ;  /* 0x0e001f0000097f89 */ /* 0x000ea800000e0000 */
[----:B------:R-:W3:Y:S04]  /*1f00*/  SHFL.BFLY PT, R6, R41, 0x10, 0x1f ;  /* 0x0e001f0029067f89 */ /* 0x000ee800000e0000 */
[----:B------:R-:W4:Y:S04]  /*1f10*/  SHFL.BFLY PT, R11, R40, 0x10, 0x1f ;  /* 0x0e001f00280b7f89 */ /* 0x000f2800000e0000 */
[----:B------:R-:W5:Y:S01]  /*1f20*/  SHFL.BFLY PT, R10, R39, 0x10, 0x1f ;  /* 0x0e001f00270a7f89 */ /* 0x000f6200000e0000 */
[----:B0-----:R-:W-:-:S03]  /*1f30*/  FSETP.GEU.AND P2, PT, R44, R5, PT ;  /* 0x000000052c00720b */ /* 0x001fc60003f4e000 */
[----:B------:R-:W0:Y:S01]  /*1f40*/  SHFL.BFLY PT, R18, R37, 0x10, 0x1f ;  /* 0x0e001f0025127f89 */ /* 0x000e2200000e0000 */
[----:B------:R-:W-:-:S03]  /*1f50*/  FSEL R5, R44, R5, !P2 ;  /* 0x000000052c057208 */ /* 0x000fc60005000000 */
[----:B------:R-:W0:Y:S04]  /*1f60*/  SHFL.BFLY PT, R15, R38, 0x10, 0x1f ;  /* 0x0e001f00260f7f89 */ /* 0x000e2800000e0000 */
[----:B------:R-:W-:Y:S01]  /*1f70*/  BAR.SYNC.DEFER_BLOCKING 0x0 ;  /* 0x0000000000007b1d */ /* 0x000fe20000010000 */
[----:B-1----:R-:W-:Y:S02]  /*1f80*/  FSETP.GEU.AND P3, PT, R54, R7, PT ;  /* 0x000000073600720b */ /* 0x002fe40003f6e000 */
[----:B------:R-:W-:Y:S02]  /*1f90*/  FSEL R5, R44, R5, P0 ;  /* 0x000000052c057208 */ /* 0x000fe40000000000 */
[----:B--2---:R-:W-:Y:S01]  /*1fa0*/  FSETP.GEU.AND P4, PT, R0, R9, PT ;  /* 0x000000090000720b */ /* 0x004fe20003f8e000 */
[----:B------:R-:W-:Y:S01]  /*1fb0*/  SHFL.BFLY PT, R17, R46, 0x10, 0x1f ;  /* 0x0e001f002e117f89 */ /* 0x000fe200000e0000 */
[----:B------:R-:W-:-:S02]  /*1fc0*/  FSEL R7, R54, R7, !P3 ;  /* 0x0000000736077208 */ /* 0x000fc40005800000 */
[C---:B------:R-:W-:Y:S01]  /*1fd0*/  FSETP.NAN.AND P0, PT, R0.reuse, R0, PT ;  /* 0x000000000000720b */ /* 0x040fe20003f08000 */
[----:B------:R-:W1:Y:S01]  /*1fe0*/  SHFL.BFLY PT, R4, R5, 0x8, 0x1f ;  /* 0x0d001f0005047f89 */ /* 0x000e6200000e0000 */
[----:B------:R-:W-:Y:S02]  /*1ff0*/  FSEL R9, R0, R9, !P4 ;  /* 0x0000000900097208 */ /* 0x000fe40006000000 */
[----:B---3--:R-:W-:Y:S01]  /*2000*/  FSETP.GEU.AND P3, PT, R41, R6, PT ;  /* 0x000000062900720b */ /* 0x008fe20003f6e000 */
[----:B------:R-:W-:Y:S01]  /*2010*/  SHFL.BFLY PT, R19, R48, 0x10, 0x1f ;  /* 0x0e001f0030137f89 */ /* 0x000fe200000e0000 */
[----:B------:R-:W-:Y:S02]  /*2020*/  FSETP.NAN.AND P2, PT, R54, R54, PT ;  /* 0x000000363600720b */ /* 0x000fe40003f48000 */
[----:B----4-:R-:W-:Y:S01]  /*2030*/  FSETP.GEU.AND P4, PT, R40, R11, PT ;  /* 0x0000000b2800720b */ /* 0x010fe20003f8e000 */
[----:B------:R-:W-:Y:S01]  /*2040*/  SHFL.BFLY PT, R21, R50, 0x10, 0x1f ;  /* 0x0e001f0032157f89 */ /* 0x000fe200000e0000 */
[----:B------:R-:W-:-:S02]  /*2050*/  FSEL R9, R0, R9, P0 ;  /* 0x0000000900097208 */ /* 0x000fc40000000000 */
[C---:B------:R-:W-:Y:S02]  /*2060*/  FSEL R8, R41.reuse, R6, !P3 ;  /* 0x0000000629087208 */ /* 0x040fe40005800000 */
[----:B------:R-:W-:Y:S02]  /*2070*/  FSEL R7, R54, R7, P2 ;  /* 0x0000000736077208 */ /* 0x000fe40001000000 */
[----:B------:R-:W-:Y:S02]  /*2080*/  FSETP.NAN.AND P0, PT, R41, R41, PT ;  /* 0x000000292900720b */ /* 0x000fe40003f08000 */
[----:B-----5:R-:W-:Y:S01]  /*2090*/  FSETP.GEU.AND P3, PT, R39, R10, PT ;  /* 0x0000000a2700720b */ /* 0x020fe20003f6e000 */
[----:B------:R-:W2:Y:S01]  /*20a0*/  SHFL.BFLY PT, R6, R7, 0x8, 0x1f ;  /* 0x0d001f0007067f89 */ /* 0x000ea200000e0000 */
[C---:B------:R-:W-:Y:S02]  /*20b0*/  FSETP.NAN.AND P2, PT, R40.reuse, R40, PT ;  /* 0x000000282800720b */ /* 0x040fe40003f48000 */
[----:B------:R-:W-:-:S02]  /*20c0*/  FSEL R11, R40, R11, !P4 ;  /* 0x0000000b280b7208 */ /* 0x000fc40006000000 */
[----:B------:R-:W-:Y:S02]  /*20d0*/  FSEL R41, R41, R8, P0 ;  /* 0x0000000829297208 */ /* 0x000fe40000000000 */
[C---:B------:R-:W-:Y:S01]  /*20e0*/  FSEL R10, R39.reuse, R10, !P3 ;  /* 0x0000000a270a7208 */ /* 0x040fe20005800000 */
[----:B------:R-:W-:Y:S01]  /*20f0*/  SHFL.BFLY PT, R8, R9, 0x8, 0x1f ;  /* 0x0d001f0009087f89 */ /* 0x000fe200000e0000 */
[C---:B------:R-:W-:Y:S02]  /*2100*/  FSETP.NAN.AND P0, PT, R39.reuse, R39, PT ;  /* 0x000000272700720b */ /* 0x040fe40003f08000 */
[----:B------:R-:W-:Y:S02]  /*2110*/  FSEL R11, R40, R11, P2 ;  /* 0x0000000b280b7208 */ /* 0x000fe40001000000 */
[----:B------:R-:W-:Y:S02]  /*2120*/  FSEL R39, R39, R10, P0 ;  /* 0x0000000a27277208 */ /* 0x000fe40000000000 */
[----:B------:R-:W3:Y:S01]  /*2130*/  SHFL.BFLY PT, R10, R41, 0x8, 0x1f ;  /* 0x0d001f00290a7f89 */ /* 0x000ee200000e0000 */
[----:B0-----:R-:W-:-:S02]  /*2140*/  FSETP.GEU.AND P3, PT, R37, R18, PT ;  /* 0x000000122500720b */ /* 0x001fc40003f6e000 */
[C---:B------:R-:W-:Y:S01]  /*2150*/  FSETP.NAN.AND P2, PT, R37.reuse, R37, PT ;  /* 0x000000252500720b */ /* 0x040fe20003f48000 */
[----:B------:R-:W0:Y:S01]  /*2160*/  SHFL.BFLY PT, R16, R11, 0x8, 0x1f ;  /* 0x0d001f000b107f89 */ /* 0x000e2200000e0000 */
[C---:B------:R-:W-:Y:S02]  /*2170*/  FSEL R18, R37.reuse, R18, !P3 ;  /* 0x0000001225127208 */ /* 0x040fe40005800000 */
[CC--:B------:R-:W-:Y:S02]  /*2180*/  FSETP.GEU.AND P4, PT, R38.reuse, R15.reuse, PT ;  /* 0x0000000f2600720b */ /* 0x0c0fe40003f8e000 */
[----:B------:R-:W-:Y:S02]  /*2190*/  FSEL R37, R37, R18, P2 ;  /* 0x0000001225257208 */ /* 0x000fe40001000000 */
[C---:B------:R-:W-:Y:S01]  /*21a0*/  FSETP.NAN.AND P0, PT, R38.reuse, R38, PT ;  /* 0x000000262600720b */ /* 0x040fe20003f08000 */
[----:B------:R-:W4:Y:S01]  /*21b0*/  SHFL.BFLY PT, R18, R39, 0x8, 0x1f ;  /* 0x0d001f0027127f89 */ /* 0x000f2200000e0000 */
[----:B------:R-:W-:-:S02]  /*21c0*/  FSEL R15, R38, R15, !P4 ;  /* 0x0000000f260f7208 */ /* 0x000fc40006000000 */
[C---:B-1----:R-:W-:Y:S01]  /*21d0*/  FSETP.GEU.AND P3, PT, R5.reuse, R4, PT ;  /* 0x000000040500720b */ /* 0x042fe20003f6e000 */
[----:B------:R-:W1:Y:S01]  /*21e0*/  SHFL.BFLY PT, R20, R37, 0x8, 0x1f ;  /* 0x0d001f0025147f89 */ /* 0x000e6200000e0000 */
[----:B------:R-:W-:Y:S02]  /*21f0*/  FSEL R15, R38, R15, P0 ;  /* 0x0000000f260f7208 */ /* 0x000fe40000000000 */
[----:B------:R-:W-:Y:S02]  /*2200*/  FSETP.NAN.AND P0, PT, R5, R5, PT ;  /* 0x000000050500720b */ /* 0x000fe40003f08000 */
[C---:B--2---:R-:W-:Y:S01]  /*2210*/  FSETP.GEU.AND P4, PT, R7.reuse, R6, PT ;  /* 0x000000060700720b */ /* 0x044fe20003f8e000 */
[----:B------:R-:W2:Y:S01]  /*2220*/  SHFL.BFLY PT, R22, R15, 0x8, 0x1f ;  /* 0x0d001f000f167f89 */ /* 0x000ea200000e0000 */
[----:B------:R-:W-:Y:S02]  /*2230*/  FSETP.NAN.AND P5, PT, R7, R7, PT ;  /* 0x000000070700720b */ /* 0x000fe40003fa8000 */
[----:B---3--:R-:W-:-:S02]  /*2240*/  FSETP.GEU.AND P2, PT, R41, R10, PT ;  /* 0x0000000a2900720b */ /* 0x008fc40003f4e000 */
[----:B------:R-:W-:Y:S02]  /*2250*/  FSETP.NAN.AND P6, PT, R9, R9, PT ;  /* 0x000000090900720b */ /* 0x000fe40003fc8000 */
[----:B------:R-:W-:Y:S02]  /*2260*/  @P3 FSEL R5, R5, R4, P0 ;  /* 0x0000000405053208 */ /* 0x000fe40000000000 */
[----:B------:R-:W-:Y:S02]  /*2270*/  FSETP.GEU.AND P0, PT, R9, R8, PT ;  /* 0x000000080900720b */ /* 0x000fe40003f0e000 */
[----:B0-----:R-:W-:Y:S01]  /*2280*/  FSETP.GEU.AND P3, PT, R11, R16, PT ;  /* 0x000000100b00720b */ /* 0x001fe20003f6e000 */
[----:B------:R-:W0:Y:S01]  /*2290*/  SHFL.BFLY PT, R4, R5, 0x4, 0x1f ;  /* 0x0c801f0005047f89 */ /* 0x000e2200000e0000 */
[----:B------:R-:W-:Y:S02]  /*22a0*/  @P4 FSEL R7, R7, R6, P5 ;  /* 0x0000000607074208 */ /* 0x000fe40002800000 */
[----:B------:R-:W-:-:S02]  /*22b0*/  FSETP.NAN.AND P4, PT, R41, R41, PT ;  /* 0x000000292900720b */ /* 0x000fc40003f88000 */
[----:B------:R-:W-:Y:S01]  /*22c0*/  FSETP.NAN.AND P5, PT, R11, R11, PT ;  /* 0x0000000b0b00720b */ /* 0x000fe20003fa8000 */
[----:B------:R-:W-:Y:S01]  /*22d0*/  SHFL.BFLY PT, R6, R7, 0x4, 0x1f ;  /* 0x0c801f0007067f89 */ /* 0x000fe200000e0000 */
[----:B------:R-:W-:Y:S02]  /*22e0*/  @P2 FSEL R41, R41, R10, P4 ;  /* 0x0000000a29292208 */ /* 0x000fe40002000000 */
[----:B------:R-:W-:Y:S02]  /*22f0*/  FSETP.NAN.AND P2, PT, R39, R39, PT ;  /* 0x000000272700720b */ /* 0x000fe40003f48000 */
[----:B------:R-:W-:Y:S01]  /*2300*/  @P0 FSEL R9, R9, R8, P6 ;  /* 0x0000000809090208 */ /* 0x000fe20003000000 */
[----:B------:R-:W3:Y:S01]  /*2310*/  SHFL.BFLY PT, R10, R41, 0x4, 0x1f ;  /* 0x0c801f00290a7f89 */ /* 0x000ee200000e0000 */
[----:B------:R-:W-:Y:S02]  /*2320*/  @P3 FSEL R11, R11, R16, P5 ;  /* 0x000000100b0b3208 */ /* 0x000fe40002800000 */
[----:B----4-:R-:W-:Y:S01]  /*2330*/  FSETP.GEU.AND P0, PT, R39, R18, PT ;  /* 0x000000122700720b */ /* 0x010fe20003f0e000 */
[----:B------:R-:W4:Y:S01]  /*2340*/  SHFL.BFLY PT, R8, R9, 0x4, 0x1f ;  /* 0x0c801f0009087f89 */ /* 0x000f2200000e0000 */
[----:B-1----:R-:W-:-:S02]  /*2350*/  FSETP.GEU.AND P5, PT, R37, R20, PT ;  /* 0x000000142500720b */ /* 0x002fc40003fae000 */
[----:B--2---:R-:W-:Y:S01]  /*2360*/  FSETP.GEU.AND P3, PT, R15, R22, PT ;  /* 0x000000160f00720b */ /* 0x004fe20003f6e000 */
[----:B------:R-:W1:Y:S01]  /*2370*/  SHFL.BFLY PT, R16, R11, 0x4, 0x1f ;  /* 0x0c801f000b107f89 */ /* 0x000e6200000e0000 */
[----:B------:R-:W-:Y:S02]  /*2380*/  FSETP.NAN.AND P4, PT, R37, R37, PT ;  /* 0x000000252500720b */ /* 0x000fe40003f88000 */
[----:B------:R-:W-:-:S05]  /*2390*/  FSETP.NAN.AND P6, PT, R11, R11, PT ;  /* 0x0000000b0b00720b */ /* 0x000fca0003fc8000 */
[----:B------:R-:W-:Y:S02]  /*23a0*/  @P0 FSEL R39, R39, R18, P2 ;  /* 0x0000001227270208 */ /* 0x000fe40001000000 */
[----:B------:R-:W-:Y:S02]  /*23b0*/  @P5 FSEL R37, R37, R20, P4 ;  /* 0x0000001425255208 */ /* 0x000fe40002000000 */
[----:B0-----:R-:W-:Y:S01]  /*23c0*/  FSETP.GEU.AND P2, PT, R5, R4, PT ;  /* 0x000000040500720b */ /* 0x001fe20003f4e000 */
[----:B------:R-:W0:Y:S01]  /*23d0*/  SHFL.BFLY PT, R18, R39, 0x4, 0x1f ;  /* 0x0c801f0027127f89 */ /* 0x000e2200000e0000 */
[----:B------:R-:W-:Y:S02]  /*23e0*/  FSETP.NAN.AND P0, PT, R15, R15, PT ;  /* 0x0000000f0f00720b */ /* 0x000fe40003f08000 */
[----:B---3--:R-:W-:Y:S01]  /*23f0*/  FSETP.GEU.AND P4, PT, R41, R10, PT ;  /* 0x0000000a2900720b */ /* 0x008fe20003f8e000 */
[----:B------:R-:W2:Y:S01]  /*2400*/  SHFL.BFLY PT, R20, R37, 0x4, 0x1f ;  /* 0x0c801f0025147f89 */ /* 0x000ea200000e0000 */
[----:B------:R-:W-:-:S02]  /*2410*/  @P3 FSEL R15, R15, R22, P0 ;  /* 0x000000160f0f3208 */ /* 0x000fc40000000000 */
[----:B------:R-:W-:Y:S02]  /*2420*/  FSETP.GEU.AND P0, PT, R7, R6, PT ;  /* 0x000000060700720b */ /* 0x000fe40003f0e000 */
[----:B------:R-:W-:Y:S01]  /*2430*/  FSETP.NAN.AND P3, PT, R5, R5, PT ;  /* 0x000000050500720b */ /* 0x000fe20003f68000 */
[----:B------:R-:W3:Y:S01]  /*2440*/  SHFL.BFLY PT, R22, R15, 0x4, 0x1f ;  /* 0x0c801f000f167f89 */ /* 0x000ee200000e0000 */
[----:B------:R-:W-:Y:S02]  /*2450*/  FSETP.NAN.AND P5, PT, R7, R7, PT ;  /* 0x000000070700720b */ /* 0x000fe40003fa8000 */
[----:B------:R-:W-:Y:S02]  /*2460*/  @P2 FSEL R5, R5, R4, P3 ;  /* 0x0000000405052208 */ /* 0x000fe40001800000 */
[----:B----4-:R-:W-:Y:S02]  /*2470*/  FSETP.GEU.AND P2, PT, R9, R8, PT ;  /* 0x000000080900720b */ /* 0x010fe40003f4e000 */
[----:B-1----:R-:W-:Y:S01]  /*2480*/  FSETP.GEU.AND P3, PT, R11, R16, PT ;  /* 0x000000100b00720b */ /* 0x002fe20003f6e000 */
[----:B------:R-:W1:Y:S02]  /*2490*/  SHFL.BFLY PT, R4, R5, 0x2, 0x1f ;  /* 0x0c401f0005047f89 */ /* 0x000e6400000e0000 */
[----:B------:R-:W-:-:S02]  /*24a0*/  @P0 FSEL R7, R7, R6, P5 ;  /* 0x0000000607070208 */ /* 0x000fc40002800000 */
[----:B------:R-:W-:Y:S02]  /*24b0*/  FSETP.NAN.AND P0, PT, R9, R9, PT ;  /* 0x000000090900720b */ /* 0x000fe40003f08000 */
[----:B------:R-:W-:Y:S01]  /*24c0*/  FSETP.NAN.AND P5, PT, R41, R41, PT ;  /* 0x000000292900720b */ /* 0x000fe20003fa8000 */
[----:B------:R-:W4:Y:S03]  /*24d0*/  SHFL.BFLY PT, R6, R7, 0x2, 0x1f ;  /* 0x0c401f0007067f89 */ /* 0x000f2600000e0000 */
[----:B------:R-:W-:Y:S02]  /*24e0*/  @P2 FSEL R9, R9, R8, P0 ;  /* 0x0000000809092208 */ /* 0x000fe40000000000 */
[----:B------:R-:W-:Y:S02]  /*24f0*/  @P4 FSEL R41, R41, R10, P5 ;  /* 0x0000000a29294208 */ /* 0x000fe40002800000 */
[----:B0-----:R-:W-:Y:S01]  /*2500*/  FSETP.GEU.AND P4, PT, R39, R18, PT ;  /* 0x000000122700720b */ /* 0x001fe20003f8e000 */
[----:B------:R-:W0:Y:S01]  /*2510*/  SHFL.BFLY PT, R8, R9, 0x2, 0x1f ;  /* 0x0c401f0009087f89 */ /* 0x000e2200000e0000 */
[----:B--2---:R-:W-:-:S02]  /*2520*/  FSETP.GEU.AND P5, PT, R37, R20, PT ;  /* 0x000000142500720b */ /* 0x004fc40003fae000 */
[----:B------:R-:W-:Y:S01]  /*2530*/  @P3 FSEL R11, R11, R16, P6 ;  /* 0x000000100b0b3208 */ /* 0x000fe20003000000 */
[----:B------:R-:W2:Y:S01]  /*2540*/  SHFL.BFLY PT, R10, R41, 0x2, 0x1f ;  /* 0x0c401f00290a7f89 */ /* 0x000ea200000e0000 */
[----:B---3--:R-:W-:Y:S02]  /*2550*/  FSETP.GEU.AND P2, PT, R15, R22, PT ;  /* 0x000000160f00720b */ /* 0x008fe40003f4e000 */
[----:B------:R-:W-:Y:S01]  /*2560*/  FSETP.NAN.AND P0, PT, R39, R39, PT ;  /* 0x000000272700720b */ /* 0x000fe20003f08000 */
[----:B------:R-:W3:Y:S01]  /*2570*/  SHFL.BFLY PT, R16, R11, 0x2, 0x1f ;  /* 0x0c401f000b107f89 */ /* 0x000ee200000e0000 */
[----:B------:R-:W-:Y:S02]  /*2580*/  FSETP.NAN.AND P3, PT, R37, R37, PT ;  /* 0x000000252500720b */ /* 0x000fe40003f68000 */
[----:B------:R-:W-:Y:S02]  /*2590*/  FSETP.NAN.AND P6, PT, R5, R5, PT ;  /* 0x000000050500720b */ /* 0x000fe40003fc8000 */
[----:B------:R-:W-:-:S02]  /*25a0*/  @P4 FSEL R39, R39, R18, P0 ;  /* 0x0000001227274208 */ /* 0x000fc40000000000 */
[----:B------:R-:W-:Y:S02]  /*25b0*/  @P5 FSEL R37, R37, R20, P3 ;  /* 0x0000001425255208 */ /* 0x000fe40001800000 */
[----:B------:R-:W-:Y:S01]  /*25c0*/  FSETP.NAN.AND P4, PT, R15, R15, PT ;  /* 0x0000000f0f00720b */ /* 0x000fe20003f88000 */
[----:B------:R-:W5:Y:S01]  /*25d0*/  SHFL.BFLY PT, R18, R39, 0x2, 0x1f ;  /* 0x0c401f0027127f89 */ /* 0x000f6200000e0000 */
[----:B-1----:R-:W-:Y:S02]  /*25e0*/  FSETP.GEU.AND P0, PT, R5, R4, PT ;  /* 0x000000040500720b */ /* 0x002fe40003f0e000 */
[----:B------:R-:W-:Y:S01]  /*25f0*/  @P2 FSEL R15, R15, R22, P4 ;  /* 0x000000160f0f2208 */ /* 0x000fe20002000000 */
[----:B------:R-:W1:Y:S01]  /*2600*/  SHFL.BFLY PT, R20, R37, 0x2, 0x1f ;  /* 0x0c401f0025147f89 */ /* 0x000e6200000e0000 */
[----:B----4-:R-:W-:Y:S02]  /*2610*/  FSETP.GEU.AND P5, PT, R7, R6, PT ;  /* 0x000000060700720b */ /* 0x010fe40003fae000 */
[----:B0-----:R-:W-:Y:S01]  /*2620*/  FSETP.GEU.AND P2, PT, R9, R8, PT ;  /* 0x000000080900720b */ /* 0x001fe20003f4e000 */
[----:B------:R-:W0:Y:S01]  /*2630*/  SHFL.BFLY PT, R22, R15, 0x2, 0x1f ;  /* 0x0c401f000f167f89 */ /* 0x000e2200000e0000 */
[----:B--2---:R-:W-:-:S05]  /*2640*/  FSETP.GEU.AND P4, PT, R41, R10, PT ;  /* 0x0000000a2900720b */ /* 0x004fca0003f8e000 */
[----:B------:R-:W-:Y:S02]  /*2650*/  @P0 FSEL R5, R5, R4, P6 ;  /* 0x0000000405050208 */ /* 0x000fe40003000000 */
[----:B------:R-:W-:Y:S02]  /*2660*/  FSETP.NAN.AND P0, PT, R7, R7, PT ;  /* 0x000000070700720b */ /* 0x000fe40003f08000 */
[----:B---3--:R-:W-:Y:S01]  /*2670*/  FSETP.GEU.AND P3, PT, R11, R16, PT ;  /* 0x000000100b00720b */ /* 0x008fe20003f6e000 */
[----:B------:R-:W2:Y:S01]  /*2680*/  SHFL.BFLY PT, R4, R5, 0x1, 0x1f ;  /* 0x0c201f0005047f89 */ /* 0x000ea200000e0000 */
[----:B------:R-:W-:Y:S02]  /*2690*/  @P5 FSEL R7, R7, R6, P0 ;  /* 0x0000000607075208 */ /* 0x000fe40000000000 */
[----:B------:R-:W-:Y:S02]  /*26a0*/  FSETP.NAN.AND P0, PT, R9, R9, PT ;  /* 0x000000090900720b */ /* 0x000fe40003f08000 */
[----:B------:R-:W-:Y:S01]  /*26b0*/  FSETP.NAN.AND P5, PT, R41, R41, PT ;  /* 0x000000292900720b */ /* 0x000fe20003fa8000 */
[----:B------:R-:W3:Y:S01]  /*26c0*/  SHFL.BFLY PT, R6, R7, 0x1, 0x1f ;  /* 0x0c201f0007067f89 */ /* 0x000ee200000e0000 */
[----:B------:R-:W-:-:S02]  /*26d0*/  @P2 FSEL R9, R9, R8, P0 ;  /* 0x0000000809092208 */ /* 0x000fc40000000000 */
[----:B------:R-:W-:Y:S02]  /*26e0*/  @P4 FSEL R41, R41, R10, P5 ;  /* 0x0000000a29294208 */ /* 0x000fe40002800000 */
[----:B------:R-:W-:Y:S01]  /*26f0*/  FSETP.NAN.AND P6, PT, R11, R11, PT ;  /* 0x0000000b0b00720b */ /* 0x000fe20003fc8000 */
[----:B------:R-:W4:Y:S01]  /*2700*/  SHFL.BFLY PT, R8, R9, 0x1, 0x1f ;  /* 0x0c201f0009087f89 */ /* 0x000f2200000e0000 */
[----:B-----5:R-:W-:Y:S02]  /*2710*/  FSETP.GEU.AND P4, PT, R39, R18, PT ;  /* 0x000000122700720b */ /* 0x020fe40003f8e000 */
[----:B-1----:R-:W-:Y:S01]  /*2720*/  FSETP.GEU.AND P5, PT, R37, R20, PT ;  /* 0x000000142500720b */ /* 0x002fe20003fae000 */
[----:B------:R-:W1:Y:S01]  /*2730*/  SHFL.BFLY PT, R10, R41, 0x1, 0x1f ;  /* 0x0c201f00290a7f89 */ /* 0x000e6200000e0000 */
[----:B------:R-:W-:Y:S02]  /*2740*/  @P3 FSEL R11, R11, R16, P6 ;  /* 0x000000100b0b3208 */ /* 0x000fe40003000000 */
[----:B0-----:R-:W-:-:S02]  /*2750*/  FSETP.GEU.AND P0, PT, R15, R22, PT ;  /* 0x000000160f00720b */ /* 0x001fc40003f0e000 */
[----:B------:R-:W-:Y:S01]  /*2760*/  FSETP.NAN.AND P2, PT, R39, R39, PT ;  /* 0x000000272700720b */ /* 0x000fe20003f48000 */
[----:B------:R-:W0:Y:S01]  /*2770*/  SHFL.BFLY PT, R16, R11, 0x1, 0x1f ;  /* 0x0c201f000b107f89 */ /* 0x000e2200000e0000 */
[----:B------:R-:W-:Y:S02]  /*2780*/  FSETP.NAN.AND P3, PT, R37, R37, PT ;  /* 0x000000252500720b */ /* 0x000fe40003f68000 */
[----:B------:R-:W-:Y:S02]  /*2790*/  FSETP.GT.AND P6, PT, R46, R17, PT ;  /* 0x000000112e00720b */ /* 0x000fe40003fc4000 */
[----:B------:R-:W-:Y:S02]  /*27a0*/  @P4 FSEL R39, R39, R18, P2 ;  /* 0x0000001227274208 */ /* 0x000fe40001000000 */
[----:B------:R-:W-:Y:S02]  /*27b0*/  @P5 FSEL R37, R37, R20, P3 ;  /* 0x0000001425255208 */ /* 0x000fe40001800000 */
[----:B------:R-:W-:Y:S01]  /*27c0*/  FSETP.NAN.AND P2, PT, R15, R15, PT ;  /* 0x0000000f0f00720b */ /* 0x000fe20003f48000 */
[----:B------:R-:W5:Y:S01]  /*27d0*/  SHFL.BFLY PT, R18, R39, 0x1, 0x1f ;  /* 0x0c201f0027127f89 */ /* 0x000f6200000e0000 */
[----:B--2---:R-:W-:-:S02]  /*27e0*/  FSETP.GEU.AND P3, PT, R5, R4, PT ;  /* 0x000000040500720b */ /* 0x004fc40003f6e000 */
[----:B------:R-:W-:Y:S01]  /*27f0*/  @P0 FSEL R15, R15, R22, P2 ;  /* 0x000000160f0f0208 */ /* 0x000fe20001000000 */
[----:B------:R-:W2:Y:S01]  /*2800*/  SHFL.BFLY PT, R20, R37, 0x1, 0x1f ;  /* 0x0c201f0025147f89 */ /* 0x000ea200000e0000 */
[----:B------:R-:W-:Y:S02]  /*2810*/  FSETP.NAN.AND P0, PT, R5, R5, PT ;  /* 0x000000050500720b */ /* 0x000fe40003f08000 */
[----:B---3--:R-:W-:Y:S01]  /*2820*/  FSETP.GEU.AND P4, PT, R7, R6, PT ;  /* 0x000000060700720b */ /* 0x008fe20003f8e000 */
[----:B------:R-:W3:Y:S01]  /*2830*/  SHFL.BFLY PT, R22, R15, 0x1, 0x1f ;  /* 0x0c201f000f167f89 */ /* 0x000ee200000e0000 */
[----:B----4-:R-:W-:Y:S02]  /*2840*/  FSETP.GEU.AND P2, PT, R9, R8, PT ;  /* 0x000000080900720b */ /* 0x010fe40003f4e000 */
[----:B------:R-:W-:Y:S02]  /*2850*/  FSETP.NAN.AND P5, PT, R7, R7, PT ;  /* 0x000000070700720b */ /* 0x000fe40003fa8000 */
[----:B------:R-:W-:-:S02]  /*2860*/  FSEL R17, R46, R17, P6 ;  /* 0x000000112e117208 */ /* 0x000fc40003000000 */
[----:B------:R-:W-:Y:S02]  /*2870*/  @P3 SEL R5, R5, R4, P0 ;  /* 0x0000000405053207 */ /* 0x000fe40000000000 */
[----:B-1----:R-:W-:Y:S02]  /*2880*/  FSETP.GEU.AND P3, PT, R41, R10, PT ;  /* 0x0000000a2900720b */ /* 0x002fe40003f6e000 */
[----:B0-----:R-:W-:Y:S02]  /*2890*/  FSETP.GEU.AND P0, PT, R11, R16, PT ;  /* 0x000000100b00720b */ /* 0x001fe40003f0e000 */
[----:B------:R-:W-:Y:S02]  /*28a0*/  @P4 SEL R7, R7, R6, P5 ;  /* 0x0000000607074207 */ /* 0x000fe40002800000 */
[----:B------:R-:W-:Y:S01]  /*28b0*/  FSETP.NAN.AND P6, PT, R46, R46, PT ;  /* 0x0000002e2e00720b */ /* 0x000fe20003fc8000 */
[----:B------:R-:W0:Y:S01]  /*28c0*/  SHFL.BFLY PT, R6, R51, 0x10, 0x1f ;  /* 0x0e001f0033067f89 */ /* 0x000e2200000e0000 */
[----:B------:R-:W-:-:S02]  /*28d0*/  FSETP.NAN.AND P4, PT, R9, R9, PT ;  /* 0x000000090900720b */ /* 0x000fc40003f88000 */
[----:B------:R-:W-:Y:S02]  /*28e0*/  FSETP.NAN.AND P5, PT, R41, R41, PT ;  /* 0x000000292900720b */ /* 0x000fe40003fa8000 */
[----:B------:R-:W-:Y:S02]  /*28f0*/  FSEL R17, R46, R17, P6 ;  /* 0x000000112e117208 */ /* 0x000fe40003000000 */
[----:B------:R-:W-:Y:S02]  /*2900*/  @P2 SEL R9, R9, R8, P4 ;  /* 0x0000000809092207 */ /* 0x000fe40002000000 */
[----:B------:R-:W-:Y:S01]  /*2910*/  @P3 SEL R41, R41, R10, P5 ;  /* 0x0000000a29293207 */ /* 0x000fe20002800000 */
[----:B------:R-:W-:Y:S01]  /*2920*/  SHFL.BFLY PT, R4, R17, 0x8, 0x1f ;  /* 0x0d001f0011047f89 */ /* 0x000fe200000e0000 */
[----:B------:R-:W-:Y:S02]  /*2930*/  FSETP.NAN.AND P6, PT, R11, R11, PT ;  /* 0x0000000b0b00720b */ /* 0x000fe40003fc8000 */
[----:B-----5:R-:W-:-:S02]  /*2940*/  FSETP.GEU.AND P2, PT, R39, R18, PT ;  /* 0x000000122700720b */ /* 0x020fc40003f4e000 */
[CC--:B------:R-:W-:Y:S02]  /*2950*/  FSETP.GT.AND P5, PT, R48.reuse, R19.reuse, PT ;  /* 0x000000133000720b */ /* 0x0c0fe40003fa4000 */
[----:B------:R-:W-:Y:S02]  /*2960*/  @P0 SEL R11, R11, R16, P6 ;  /* 0x000000100b0b0207 */ /* 0x000fe40003000000 */
[C---:B------:R-:W-:Y:S01]  /*2970*/  FSEL R19, R48.reuse, R19, P5 ;  /* 0x0000001330137208 */ /* 0x040fe20002800000 */
[----:B------:R-:W1:Y:S01]  /*2980*/  SHFL.BFLY PT, R16, R49, 0x10, 0x1f ;  /* 0x0e001f0031107f89 */ /* 0x000e6200000e0000 */
[----:B--2---:R-:W-:Y:S02]  /*2990*/  FSETP.GEU.AND P0, PT, R37, R20, PT ;  /* 0x000000142500720b */ /* 0x004fe40003f0e000 */
[----:B---3--:R-:W-:Y:S02]  /*29a0*/  FSETP.GEU.AND P5, PT, R15, R22, PT ;  /* 0x000000160f00720b */ /* 0x008fe40003fae000 */
[----:B------:R-:W-:-:S02]  /*29b0*/  FSETP.NAN.AND P4, PT, R48, R48, PT ;  /* 0x000000303000720b */ /* 0x000fc40003f88000 */
[C---:B------:R-:W-:Y:S02]  /*29c0*/  FSETP.NAN.AND P6, PT, R39.reuse, R39, PT ;  /* 0x000000272700720b */ /* 0x040fe40003fc8000 */
[----:B------:R-:W-:Y:S02]  /*29d0*/  LOP3.LUT P3, RZ, R12, 0x1f, RZ, 0xc0, !PT ;  /* 0x0000001f0cff7812 */ /* 0x000fe4000786c0ff */
[----:B------:R-:W-:Y:S02]  /*29e0*/  FSEL R19, R48, R19, P4 ;  /* 0x0000001330137208 */ /* 0x000fe40002000000 */
[----:B------:R-:W-:Y:S02]  /*29f0*/  @P2 SEL R39, R39, R18, P6 ;  /* 0x0000001227272207 */ /* 0x000fe40003000000 */
[----:B------:R-:W-:Y:S02]  /*2a00*/  FSETP.NAN.AND P2, PT, R37, R37, PT ;  /* 0x000000252500720b */ /* 0x000fe40003f48000 */
[----:B------:R-:W-:-:S02]  /*2a10*/  FSETP.NAN.AND P4, PT, R15, R15, PT ;  /* 0x0000000f0f00720b */ /* 0x000fc40003f88000 */
[----:B------:R-:W-:Y:S02]  /*2a20*/  LOP3.LUT R8, R14, 0x3c, RZ, 0xc0, !PT ;  /* 0x0000003c0e087812 */ /* 0x000fe400078ec0ff */
[----:B------:R-:W-:Y:S02]  /*2a30*/  @P0 SEL R37, R37, R20, P2 ;  /* 0x0000001425250207 */ /* 0x000fe40001000000 */
[----:B------:R-:W-:Y:S01]  /*2a40*/  @P5 SEL R15, R15, R22, P4 ;  /* 0x000000160f0f5207 */ /* 0x000fe20002000000 */
[----:B------:R-:W-:Y:S01]  /*2a50*/  @!P3 STS [R8], R5 ;  /* 0x000000050800b388 */ /* 0x000fe20000000800 */
[----:B------:R-:W-:Y:S02]  /*2a60*/  ISETP.GE.AND P2, PT, R12, 0x80, PT ;  /* 0x000000800c00780c */ /* 0x000fe40003f46270 */
[----:B0-----:R-:W-:Y:S01]  /*2a70*/  FSETP.GT.AND P0, PT, R51, R6, PT ;  /* 0x000000063300720b */ /* 0x001fe20003f04000 */
[----:B------:R-:W-:Y:S01]  /*2a80*/  @!P3 STS [R8+0x40], R7 ;  /* 0x000040070800b388 */ /* 0x000fe20000000800 */
[----:B------:R-:W-:-:S02]  /*2a90*/  FSETP.GT.AND P5, PT, R50, R21, PT ;  /* 0x000000153200720b */ /* 0x000fc40003fa4000 */
[C---:B------:R-:W-:Y:S01]  /*2aa0*/  FSETP.NAN.AND P4, PT, R50.reuse, R50, PT ;  /* 0x000000323200720b */ /* 0x040fe20003f88000 */
[----:B------:R-:W-:Y:S01]  /*2ab0*/  @!P3 STS [R8+0x80], R9 ;  /* 0x000080090800b388 */ /* 0x000fe20000000800 */
[C---:B------:R-:W-:Y:S02]  /*2ac0*/  FSEL R10, R51.reuse, R6, P0 ;  /* 0x00000006330a7208 */ /* 0x040fe40000000000 */
[C---:B------:R-:W-:Y:S01]  /*2ad0*/  FSEL R21, R50.reuse, R21, P5 ;  /* 0x0000001532157208 */ /* 0x040fe20002800000 */
[----:B------:R-:W-:Y:S01]  /*2ae0*/  @!P3 STS [R8+0xc0], R41 ;  /* 0x0000c0290800b388 */ /* 0x000fe20000000800 */
[C---:B------:R-:W-:Y:S02]  /*2af0*/  FSETP.NAN.AND P6, PT, R51.reuse, R51, PT ;  /* 0x000000333300720b */ /* 0x040fe40003fc8000 */
[----:B------:R-:W-:Y:S01]  /*2b00*/  FSEL R21, R50, R21, P4 ;  /* 0x0000001532157208 */ /* 0x000fe20002000000 */
[----:B------:R-:W-:Y:S01]  /*2b10*/  @!P3 STS [R8+0x100], R11 ;  /* 0x0001000b0800b388 */ /* 0x000fe20000000800 */
[----:B------:R-:W-:-:S02]  /*2b20*/  FSEL R51, R51, R10, P6 ;  /* 0x0000000a33337208 */ /* 0x000fc40003000000 */
[----:B-1----:R-:W-:Y:S01]  /*2b30*/  FSETP.GT.AND P4, PT, R49, R16, PT ;  /* 0x000000103100720b */ /* 0x002fe20003f84000 */
[----:B------:R-:W-:Y:S01]  /*2b40*/  @!P3 STS [R8+0x140], R39 ;  /* 0x000140270800b388 */ /* 0x000fe20000000800 */
[----:B------:R-:W-:Y:S02]  /*2b50*/  FSETP.GT.AND P0, PT, R17, R4, PT ;  /* 0x000000041100720b */ /* 0x000fe40003f04000 */
[C---:B------:R-:W-:Y:S01]  /*2b60*/  FSEL R16, R49.reuse, R16, P4 ;  /* 0x0000001031107208 */ /* 0x040fe20002000000 */
[----:B------:R-:W-:Y:S01]  /*2b70*/  @!P3 STS [R8+0x180], R37 ;  /* 0x000180250800b388 */ /* 0x000fe20000000800 */
[----:B------:R-:W-:Y:S02]  /*2b80*/  FSETP.NAN.AND P5, PT, R49, R49, PT ;  /* 0x000000313100720b */ /* 0x000fe40003fa8000 */
[----:B------:R-:W-:Y:S01]  /*2b90*/  FSETP.NAN.AND P4, PT, R17, R17, PT ;  /* 0x000000111100720b */ /* 0x000fe20003f88000 */
[----:B------:R-:W-:Y:S01]  /*2ba0*/  @!P3 STS [R8+0x1c0], R15 ;  /* 0x0001c00f0800b388 */ /* 0x000fe20000000800 */
[----:B------:R-:W-:-:S02]  /*2bb0*/  FSEL R49, R49, R16, P5 ;  /* 0x0000001031317208 */ /* 0x000fc40002800000 */
[----:B------:R-:W-:Y:S01]  /*2bc0*/  FSETP.NAN.AND P6, PT, R45, R45, PT ;  /* 0x0000002d2d00720b */ /* 0x000fe20003fc8000 */
[----:B------:R-:W-:Y:S02]  /*2bd0*/  BAR.SYNC.DEFER_BLOCKING 0x0 ;  /* 0x0000000000007b1d */ /* 0x000fe40000010000 */
[----:B------:R-:W-:Y:S02]  /*2be0*/  @!P0 FSEL R17, R17, R4, P4 ;  /* 0x0000000411118208 */ /* 0x000fe40002000000 */
[C---:B------:R-:W-:Y:S02]  /*2bf0*/  FSETP.NAN.AND P0, PT, R47.reuse, R47, PT ;  /* 0x0000002f2f00720b */ /* 0x040fe40003f08000 */
[----:B------:R-:W0:Y:S04]  /*2c00*/  SHFL.BFLY PT, R20, R47, 0x10, 0x1f ;  /* 0x0e001f002f147f89 */ /* 0x000e2800000e0000 */
[----:B------:R-:W1:Y:S04]  /*2c10*/  SHFL.BFLY PT, R22, R45, 0x10, 0x1f ;  /* 0x0e001f002d167f89 */ /* 0x000e6800000e0000 */
[----:B------:R-:W2:Y:S04]  /*2c20*/  SHFL.BFLY PT, R6, R19, 0x8, 0x1f ;  /* 0x0d001f0013067f89 */ /* 0x000ea800000e0000 */
[----:B------:R-:W3:Y:S04]  /*2c30*/  SHFL.BFLY PT, R5, R36, 0x10, 0x1f ;  /* 0x0e001f0024057f89 */ /* 0x000ee800000e0000 */
[----:B------:R-:W4:Y:S04]  /*2c40*/  SHFL.BFLY PT, R10, R51, 0x8, 0x1f ;  /* 0x0d001f00330a7f89 */ /* 0x000f2800000e0000 */
[----:B------:R-:W-:Y:S04]  /*2c50*/  @!P2 LDS R14, [R12.X4] ;  /* 0x000000000c0ea984 */ /* 0x000fe80000004800 */
[----:B------:R-:W5:Y:S01]  /*2c60*/  SHFL.BFLY PT, R16, R21, 0x8, 0x1f ;  /* 0x0d001f0015107f89 */ /* 0x000f6200000e0000 */
[----:B0-----:R-:W-:-:S03]  /*2c70*/  FSETP.GT.AND P4, PT, R47, R20, PT ;  /* 0x000000142f00720b */ /* 0x001fc60003f84000 */
[----:B------:R-:W0:Y:S01]  /*2c80*/  SHFL.BFLY PT, R18, R49, 0x8, 0x1f ;  /* 0x0d001f0031127f89 */ /* 0x000e2200000e0000 */
[----:B------:R-:W-:Y:S02]  /*2c90*/  FSEL R20, R47, R20, P4 ;  /* 0x000000142f147208 */ /* 0x000fe40002000000 */
[----:B-1----:R-:W-:Y:S01]  /*2ca0*/  FSETP.GT.AND P5, PT, R45, R22, PT ;  /* 0x000000162d00720b */ /* 0x002fe20003fa4000 */
[----:B------:R-:W1:Y:S01]  /*2cb0*/  SHFL.BFLY PT, R4, R17, 0x4, 0x1f ;  /* 0x0c801f0011047f89 */ /* 0x000e6200000e0000 */
[----:B--2---:R-:W-:Y:S02]  /*2cc0*/  FSETP.GT.AND P4, PT, R19, R6, PT ;  /* 0x000000061300720b */ /* 0x004fe40003f84000 */
[----:B------:R-:W-:Y:S02]  /*2cd0*/  FSEL R22, R45, R22, P5 ;  /* 0x000000162d167208 */ /* 0x000fe40002800000 */
[----:B------:R-:W-:Y:S02]  /*2ce0*/  FSEL R20, R47, R20, P0 ;  /* 0x000000142f147208 */ /* 0x000fe40000000000 */
[----:B------:R-:W-:-:S02]  /*2cf0*/  FSEL R22, R45, R22, P6 ;  /* 0x000000162d167208 */ /* 0x000fc40003000000 */
[C---:B---3--:R-:W-:Y:S01]  /*2d00*/  FSETP.GT.AND P5, PT, R36.reuse, R5, PT ;  /* 0x000000052400720b */ /* 0x048fe20003fa4000 */
[----:B------:R-:W2:Y:S01]  /*2d10*/  SHFL.BFLY PT, R7, R20, 0x8, 0x1f ;  /* 0x0d001f0014077f89 */ /* 0x000ea200000e0000 */
[----:B------:R-:W-:Y:S02]  /*2d20*/  FSETP.NAN.AND P6, PT, R19, R19, PT ;  /* 0x000000131300720b */ /* 0x000fe40003fc8000 */
[----:B----4-:R-:W-:Y:S01]  /*2d30*/  FSETP.GT.AND P0, PT, R51, R10, PT ;  /* 0x0000000a3300720b */ /* 0x010fe20003f04000 */
[----:B------:R-:W3:Y:S01]  /*2d40*/  SHFL.BFLY PT, R9, R22, 0x8, 0x1f ;  /* 0x0d001f0016097f89 */ /* 0x000ee200000e0000 */
[C---:B------:R-:W-:Y:S02]  /*2d50*/  FSEL R11, R36.reuse, R5, P5 ;  /* 0x00000005240b7208 */ /* 0x040fe40002800000 */
[----:B------:R-:W-:Y:S02]  /*2d60*/  @!P4 FSEL R19, R19, R6, P6 ;  /* 0x000000061313c208 */ /* 0x000fe40003000000 */
[----:B------:R-:W-:-:S02]  /*2d70*/  FSETP.NAN.AND P6, PT, R36, R36, PT ;  /* 0x000000242400720b */ /* 0x000fc40003fc8000 */
[----:B-----5:R-:W-:Y:S01]  /*2d80*/  FSETP.GT.AND P4, PT, R21, R16, PT ;  /* 0x000000101500720b */ /* 0x020fe20003f84000 */
[----:B------:R-:W-:Y:S01]  /*2d90*/  SHFL.BFLY PT, R6, R19, 0x4, 0x1f ;  /* 0x0c801f0013067f89 */ /* 0x000fe200000e0000 */
[----:B------:R-:W-:Y:S02]  /*2da0*/  FSETP.NAN.AND P5, PT, R51, R51, PT ;  /* 0x000000333300720b */ /* 0x000fe40003fa8000 */
[----:B------:R-:W-:Y:S02]  /*2db0*/  FSEL R36, R36, R11, P6 ;  /* 0x0000000b24247208 */ /* 0x000fe40003000000 */
[----:B0-----:R-:W-:Y:S01]  /*2dc0*/  FSETP.GT.AND P6, PT, R49, R18, PT ;  /* 0x000000123100720b */ /* 0x001fe20003fc4000 */
[----:B------:R-:W0:Y:S01]  /*2dd0*/  SHFL.BFLY PT, R5, R14, 0x8, 0x1f ;  /* 0x0d001f000e057f89 */ /* 0x000e2200000e0000 */
[----:B------:R-:W-:Y:S02]  /*2de0*/  @!P0 FSEL R51, R51, R10, P5 ;  /* 0x0000000a33338208 */ /* 0x000fe40002800000 */
[----:B------:R-:W-:Y:S01]  /*2df0*/  FSETP.NAN.AND P0, PT, R21, R21, PT ;  /* 0x000000151500720b */ /* 0x000fe20003f08000 */
[----:B------:R-:W4:Y:S01]  /*2e00*/  SHFL.BFLY PT, R11, R36, 0x8, 0x1f ;  /* 0x0d001f00240b7f89 */ /* 0x000f2200000e0000 */
[----:B-1----:R-:W-:-:S02]  /*2e10*/  FSETP.GT.AND P5, PT, R17, R4, PT ;  /* 0x000000041100720b */ /* 0x002fc40003fa4000 */
[----:B------:R-:W-:Y:S01]  /*2e20*/  @!P4 FSEL R21, R21, R16, P0 ;  /* 0x000000101515c208 */ /* 0x000fe20000000000 */
[----:B------:R-:W1:Y:S01]  /*2e30*/  SHFL.BFLY PT, R10, R51, 0x4, 0x1f ;  /* 0x0c801f00330a7f89 */ /* 0x000e6200000e0000 */
[----:B------:R-:W-:Y:S02]  /*2e40*/  FSETP.NAN.AND P0, PT, R49, R49, PT ;  /* 0x000000313100720b */ /* 0x000fe40003f08000 */
[----:B------:R-:W-:Y:S01]  /*2e50*/  FSETP.NAN.AND P4, PT, R17, R17, PT ;  /* 0x000000111100720b */ /* 0x000fe20003f88000 */
[----:B------:R-:W5:Y:S01]  /*2e60*/  SHFL.BFLY PT, R16, R21, 0x4, 0x1f ;  /* 0x0c801f0015107f89 */ /* 0x000f6200000e0000 */
[----:B------:R-:W-:Y:S02]  /*2e70*/  @!P6 FSEL R49, R49, R18, P0 ;  /* 0x000000123131e208 */ /* 0x000fe40000000000 */
[C---:B--2---:R-:W-:Y:S02]  /*2e80*/  FSETP.GT.AND P0, PT, R20.reuse, R7, PT ;  /* 0x000000071400720b */ /* 0x044fe40003f04000 */
[----:B------:R-:W-:-:S02]  /*2e90*/  FSETP.NAN.AND P6, PT, R20, R20, PT ;  /* 0x000000141400720b */ /* 0x000fc40003fc8000 */
[----:B------:R-:W-:Y:S02]  /*2ea0*/  @!P5 FSEL R17, R17, R4, P4 ;  /* 0x000000041111d208 */ /* 0x000fe40002000000 */
[----:B---3--:R-:W-:Y:S02]  /*2eb0*/  FSETP.GT.AND P4, PT, R22, R9, PT ;  /* 0x000000091600720b */ /* 0x008fe40003f84000 */
[----:B0-----:R-:W-:-:S04]  /*2ec0*/  FSETP.GEU.AND P5, PT, R14, R5, PT ;  /* 0x000000050e00720b */ /* 0x001fc80003fae000 */
[C---:B------:R-:W-:Y:S02]  /*2ed0*/  FSEL R5, R14.reuse, R5, !P5 ;  /* 0x000000050e057208 */ /* 0x040fe40006800000 */
[----:B------:R-:W-:Y:S02]  /*2ee0*/  FSETP.NAN.AND P5, PT, R14, R14, PT ;  /* 0x0000000e0e00720b */ /* 0x000fe40003fa8000 */
[----:B------:R-:W-:Y:S02]  /*2ef0*/  @!P0 FSEL R20, R20, R7, P6 ;  /* 0x0000000714148208 */ /* 0x000fe40003000000 */
[----:B------:R-:W-:Y:S02]  /*2f00*/  FSEL R5, R14, R5, P5 ;  /* 0x000000050e057208 */ /* 0x000fe40002800000 */
[----:B----4-:R-:W-:Y:S01]  /*2f10*/  FSETP.GT.AND P0, PT, R36, R11, PT ;  /* 0x0000000b2400720b */ /* 0x010fe20003f04000 */
[----:B------:R-:W0:Y:S01]  /*2f20*/  SHFL.BFLY PT, R14, R49, 0x4, 0x1f ;  /* 0x0c801f00310e7f89 */ /* 0x000e2200000e0000 */
[----:B------:R-:W-:-:S02]  /*2f30*/  FSETP.NAN.AND P6, PT, R22, R22, PT ;  /* 0x000000161600720b */ /* 0x000fc40003fc8000 */
[----:B------:R-:W-:Y:S01]  /*2f40*/  FSETP.GT.AND P5, PT, R19, R6, PT ;  /* 0x000000061300720b */ /* 0x000fe20003fa4000 */
[----:B------:R-:W2:Y:S01]  /*2f50*/  SHFL.BFLY PT, R4, R5, 0x4, 0x1f ;  /* 0x0c801f0005047f89 */ /* 0x000ea200000e0000 */
[----:B------:R-:W-:Y:S02]  /*2f60*/  @!P4 FSEL R22, R22, R9, P6 ;  /* 0x000000091616c208 */ /* 0x000fe40003000000 */
[----:B------:R-:W-:Y:S01]  /*2f70*/  FSETP.NAN.AND P6, PT, R36, R36, PT ;  /* 0x000000242400720b */ /* 0x000fe20003fc8000 */
[----:B------:R-:W3:Y:S01]  /*2f80*/  SHFL.BFLY PT, R7, R20, 0x4, 0x1f ;  /* 0x0c801f0014077f89 */ /* 0x000ee200000e0000 */
[----:B-1----:R-:W-:-:S03]  /*2f90*/  FSETP.GT.AND P4, PT, R51, R10, PT ;  /* 0x0000000a3300720b */ /* 0x002fc60003f84000 */
[----:B------:R-:W-:Y:S01]  /*2fa0*/  @!P0 FSEL R36, R36, R11, P6 ;  /* 0x0000000b24248208 */ /* 0x000fe20003000000 */
[----:B------:R-:W-:Y:S01]  /*2fb0*/  SHFL.BFLY PT, R9, R22, 0x4, 0x1f ;  /* 0x0c801f0016097f89 */ /* 0x000fe200000e0000 */
[----:B------:R-:W-:Y:S02]  /*2fc0*/  FSETP.NAN.AND P0, PT, R19, R19, PT ;  /* 0x000000131300720b */ /* 0x000fe40003f08000 */
[----:B------:R-:W-:Y:S01]  /*2fd0*/  FSETP.NAN.AND P6, PT, R21, R21, PT ;  /* 0x000000151500720b */ /* 0x000fe20003fc8000 */
[----:B------:R-:W1:Y:S01]  /*2fe0*/  SHFL.BFLY PT, R11, R36, 0x4, 0x1f ;  /* 0x0c801f00240b7f89 */ /* 0x000e6200000e0000 */
[----:B------:R-:W-:Y:S02]  /*2ff0*/  @!P5 FSEL R19, R19, R6, P0 ;  /* 0x000000061313d208 */ /* 0x000fe40000000000 */
[----:B-----5:R-:W-:Y:S01]  /*3000*/  FSETP.GT.AND P0, PT, R21, R16, PT ;  /* 0x000000101500720b */ /* 0x020fe20003f04000 */
[----:B------:R-:W4:Y:S01]  /*3010*/  SHFL.BFLY PT, R6, R17, 0x2, 0x1f ;  /* 0x0c401f0011067f89 */ /* 0x000f2200000e0000 */
[----:B------:R-:W-:-:S04]  /*3020*/  FSETP.NAN.AND P5, PT, R51, R51, PT ;  /* 0x000000333300720b */ /* 0x000fc80003fa8000 */
[----:B------:R-:W-:Y:S02]  /*3030*/  @!P4 FSEL R51, R51, R10, P5 ;  /* 0x0000000a3333c208 */ /* 0x000fe40002800000 */
[----:B0-----:R-:W-:Y:S01]  /*3040*/  FSETP.GT.AND P5, PT, R49, R14, PT ;  /* 0x0000000e3100720b */ /* 0x001fe20003fa4000 */
[----:B------:R-:W0:Y:S01]  /*3050*/  SHFL.BFLY PT, R10, R19, 0x2, 0x1f ;  /* 0x0c401f00130a7f89 */ /* 0x000e2200000e0000 */
[----:B--2---:R-:W-:-:S03]  /*3060*/  FSETP.GEU.AND P4, PT, R5, R4, PT ;  /* 0x000000040500720b */ /* 0x004fc60003f8e000 */
[----:B------:R-:W-:Y:S02]  /*3070*/  @!P0 FSEL R21, R21, R16, P6 ;  /* 0x0000001015158208 */ /* 0x000fe40003000000 */
[C---:B------:R-:W-:Y:S02]  /*3080*/  FSETP.NAN.AND P6, PT, R49.reuse, R49, PT ;  /* 0x000000313100720b */ /* 0x040fe40003fc8000 */
[----:B---3--:R-:W-:Y:S01]  /*3090*/  FSETP.GT.AND P0, PT, R20, R7, PT ;  /* 0x000000071400720b */ /* 0x008fe20003f04000 */
[----:B------:R-:W-:Y:S03]  /*30a0*/  SHFL.BFLY PT, R16, R21, 0x2, 0x1f ;  /* 0x0c401f0015107f89 */ /* 0x000fe600000e0000 */
[----:B------:R-:W-:Y:S02]  /*30b0*/  @!P5 FSEL R49, R49, R14, P6 ;  /* 0x0000000e3131d208 */ /* 0x000fe40003000000 */
[----:B------:R-:W-:Y:S01]  /*30c0*/  FSETP.NAN.AND P5, PT, R5, R5, PT ;  /* 0x000000050500720b */ /* 0x000fe20003fa8000 */
[----:B------:R-:W2:Y:S01]  /*30d0*/  SHFL.BFLY PT, R14, R51, 0x2, 0x1f ;  /* 0x0c401f00330e7f89 */ /* 0x000ea200000e0000 */
[----:B-1----:R-:W-:-:S02]  /*30e0*/  FSETP.GT.AND P6, PT, R36, R11, PT ;  /* 0x0000000b2400720b */ /* 0x002fc40003fc4000 */
[----:B------:R-:W-:Y:S01]  /*30f0*/  @P4 FSEL R5, R5, R4, P5 ;  /* 0x0000000405054208 */ /* 0x000fe20002800000 */
[----:B------:R-:W-:Y:S01]  /*3100*/  SHFL.BFLY PT, R18, R49, 0x2, 0x1f ;  /* 0x0c401f0031127f89 */ /* 0x000fe200000e0000 */
[----:B------:R-:W-:Y:S02]  /*3110*/  FSETP.GT.AND P5, PT, R22, R9, PT ;  /* 0x000000091600720b */ /* 0x000fe40003fa4000 */
[C---:B------:R-:W-:Y:S01]  /*3120*/  FSETP.NAN.AND P4, PT, R20.reuse, R20, PT ;  /* 0x000000141400720b */ /* 0x040fe20003f88000 */
[----:B------:R-:W1:Y:S03]  /*3130*/  SHFL.BFLY PT, R4, R5, 0x2, 0x1f ;  /* 0x0c401f0005047f89 */ /* 0x000e6600000e0000 */
[----:B------:R-:W-:Y:S02]  /*3140*/  @!P0 FSEL R20, R20, R7, P4 ;  /* 0x0000000714148208 */ /* 0x000fe40002000000 */
[----:B------:R-:W-:-:S02]  /*3150*/  FSETP.NAN.AND P0, PT, R22, R22, PT ;  /* 0x000000161600720b */ /* 0x000fc40003f08000 */
[----:B----4-:R-:W-:Y:S01]  /*3160*/  FSETP.GT.AND P4, PT, R17, R6, PT ;  /* 0x000000061100720b */ /* 0x010fe20003f84000 */
[----:B------:R-:W3:Y:S02]  /*3170*/  SHFL.BFLY PT, R7, R20, 0x2, 0x1f ;  /* 0x0c401f0014077f89 */ /* 0x000ee400000e0000 */
[----:B------:R-:W-:Y:S02]  /*3180*/  @!P5 FSEL R22, R22, R9, P0 ;  /* 0x000000091616d208 */ /* 0x000fe40000000000 */
[C---:B------:R-:W-:Y:S02]  /*3190*/  FSETP.NAN.AND P5, PT, R36.reuse, R36, PT ;  /* 0x000000242400720b */ /* 0x040fe40003fa8000 */
[----:B0-----:R-:W-:Y:S01]  /*31a0*/  FSETP.GT.AND P0, PT, R19, R10, PT ;  /* 0x0000000a1300720b */ /* 0x001fe20003f04000 */
[----:B------:R-:W0:Y:S01]  /*31b0*/  SHFL.BFLY PT, R9, R22, 0x2, 0x1f ;  /* 0x0c401f0016097f89 */ /* 0x000e2200000e0000 */
[----:B------:R-:W-:Y:S02]  /*31c0*/  @!P6 FSEL R36, R36, R11, P5 ;  /* 0x0000000b2424e208 */ /* 0x000fe40002800000 */
[----:B------:R-:W-:-:S02]  /*31d0*/  FSETP.NAN.AND P5, PT, R17, R17, PT ;  /* 0x000000111100720b */ /* 0x000fc40003fa8000 */
[----:B------:R-:W-:Y:S01]  /*31e0*/  FSETP.NAN.AND P6, PT, R51, R51, PT ;  /* 0x000000333300720b */ /* 0x000fe20003fc8000 */
[----:B------:R-:W4:Y:S01]  /*31f0*/  SHFL.BFLY PT, R11, R36, 0x2, 0x1f ;  /* 0x0c401f00240b7f89 */ /* 0x000f2200000e0000 */
[----:B------:R-:W-:Y:S02]  /*3200*/  @!P4 FSEL R17, R17, R6, P5 ;  /* 0x000000061111c208 */ /* 0x000fe40002800000 */
[----:B------:R-:W-:Y:S02]  /*3210*/  FSETP.NAN.AND P4, PT, R19, R19, PT ;  /* 0x000000131300720b */ /* 0x000fe40003f88000 */
[----:B--2---:R-:W-:Y:S01]  /*3220*/  FSETP.GT.AND P5, PT, R51, R14, PT ;  /* 0x0000000e3300720b */ /* 0x004fe20003fa4000 */
[----:B------:R-:W2:Y:S01]  /*3230*/  SHFL.BFLY PT, R6, R17, 0x1, 0x1f ;  /* 0x0c201f0011067f89 */ /* 0x000ea200000e0000 */
[----:B------:R-:W-:Y:S02]  /*3240*/  @!P0 FSEL R19, R19, R10, P4 ;  /* 0x0000000a13138208 */ /* 0x000fe40002000000 */
[----:B-1----:R-:W-:-:S02]  /*3250*/  FSETP.GEU.AND P4, PT, R5, R4, PT ;  /* 0x000000040500720b */ /* 0x002fc40003f8e000 */
[----:B------:R-:W-:Y:S01]  /*3260*/  FSETP.GT.AND P0, PT, R21, R16, PT ;  /* 0x000000101500720b */ /* 0x000fe20003f04000 */
[----:B------:R-:W-:Y:S06]  /*3270*/  SHFL.BFLY PT, R10, R19, 0x1, 0x1f ;  /* 0x0c201f00130a7f89 */ /* 0x000fec00000e0000 */
[----:B------:R-:W-:Y:S02]  /*3280*/  @!P5 FSEL R51, R51, R14, P6 ;  /* 0x0000000e3333d208 */ /* 0x000fe40003000000 */
[----:B------:R-:W-:Y:S02]  /*3290*/  FSETP.NAN.AND P6, PT, R5, R5, PT ;  /* 0x000000050500720b */ /* 0x000fe40003fc8000 */
[----:B------:R-:W-:Y:S01]  /*32a0*/  FSETP.GT.AND P5, PT, R49, R18, PT ;  /* 0x000000123100720b */ /* 0x000fe20003fa4000 */
[----:B------:R-:W-:Y:S01]  /*32b0*/  SHFL.BFLY PT, R14, R51, 0x1, 0x1f ;  /* 0x0c201f00330e7f89 */ /* 0x000fe200000e0000 */
[----:B------:R-:W-:-:S02]  /*32c0*/  @P4 FSEL R5, R5, R4, P6 ;  /* 0x0000000405054208 */ /* 0x000fc40003000000 */
[C---:B------:R-:W-:Y:S02]  /*32d0*/  FSETP.NAN.AND P6, PT, R21.reuse, R21, PT ;  /* 0x000000151500720b */ /* 0x040fe40003fc8000 */
[----:B---3--:R-:W-:Y:S01]  /*32e0*/  FSETP.GT.AND P4, PT, R20, R7, PT ;  /* 0x000000071400720b */ /* 0x008fe20003f84000 */
[----:B------:R-:W1:Y:S01]  /*32f0*/  SHFL.BFLY PT, R4, R5, 0x1, 0x1f ;  /* 0x0c201f0005047f89 */ /* 0x000e6200000e0000 */
[----:B------:R-:W-:Y:S02]  /*3300*/  @!P0 FSEL R21, R21, R16, P6 ;  /* 0x0000001015158208 */ /* 0x000fe40003000000 */
[C---:B------:R-:W-:Y:S02]  /*3310*/  FSETP.NAN.AND P6, PT, R49.reuse, R49, PT ;  /* 0x000000313100720b */ /* 0x040fe40003fc8000 */
[----:B0-----:R-:W-:Y:S02]  /*3320*/  FSETP.GT.AND P0, PT, R22, R9, PT ;  /* 0x000000091600720b */ /* 0x001fe40003f04000 */
[----:B------:R-:W-:-:S02]  /*3330*/  @!P5 FSEL R49, R49, R18, P6 ;  /* 0x000000123131d208 */ /* 0x000fc40003000000 */
[----:B------:R-:W-:Y:S02]  /*3340*/  FSETP.NAN.AND P5, PT, R20, R20, PT ;  /* 0x000000141400720b */ /* 0x000fe40003fa8000 */
[----:B----4-:R-:W-:Y:S01]  /*3350*/  FSETP.GT.AND P6, PT, R36, R11, PT ;  /* 0x0000000b2400720b */ /* 0x010fe20003fc4000 */
[----:B------:R-:W-:Y:S01]  /*3360*/  SHFL.BFLY PT, R18, R49, 0x1, 0x1f ;  /* 0x0c201f0031127f89 */ /* 0x000fe200000e0000 */
[----:B------:R-:W-:Y:S02]  /*3370*/  @!P4 FSEL R20, R20, R7, P5 ;  /* 0x000000071414c208 */ /* 0x000fe40002800000 */
[----:B--2---:R-:W-:Y:S02]  /*3380*/  FSETP.GT.AND P5, PT, R17, R6, PT ;  /* 0x000000061100720b */ /* 0x004fe40003fa4000 */
[----:B------:R-:W-:-:S04]  /*3390*/  FSETP.NAN.AND P4, PT, R22, R22, PT ;  /* 0x000000161600720b */ /* 0x000fc80003f88000 */
[----:B------:R-:W-:Y:S01]  /*33a0*/  @!P0 FSEL R22, R22, R9, P4 ;  /* 0x0000000916168208 */ /* 0x000fe20002000000 */
[----:B------:R-:W-:Y:S01]  /*33b0*/  IMAD.MOV.U32 R9, RZ, RZ, R21 ;  /* 0x000000ffff097224 */ /* 0x000fe200078e0015 */
[C---:B------:R-:W-:Y:S02]  /*33c0*/  FSETP.NAN.AND P4, PT, R36.reuse, R36, PT ;  /* 0x000000242400720b */ /* 0x040fe40003f88000 */
[----:B------:R-:W-:Y:S01]  /*33d0*/  FSETP.NAN.AND P0, PT, R17, R17, PT ;  /* 0x000000111100720b */ /* 0x000fe20003f08000 */
[----:B------:R-:W-:Y:S01]  /*33e0*/  IMAD.MOV.U32 R25, RZ, RZ, R22 ;  /* 0x000000ffff197224 */ /* 0x000fe200078e0016 */
[----:B------:R-:W-:Y:S01]  /*33f0*/  @!P6 FSEL R36, R36, R11, P4 ;  /* 0x0000000b2424e208 */ /* 0x000fe20002000000 */
[----:B------:R-:W0:Y:S01]  /*3400*/  SHFL.BFLY PT, R16, R9, 0x1, 0x1f ;  /* 0x0c201f0009107f89 */ /* 0x000e2200000e0000 */
[----:B-1----:R-:W-:Y:S01]  /*3410*/  FSETP.GEU.AND P4, PT, R5, R4, PT ;  /* 0x000000040500720b */ /* 0x002fe20003f8e000 */
[----:B------:R-:W-:Y:S01]  /*3420*/  IMAD.MOV.U32 R11, RZ, RZ, R20 ;  /* 0x000000ffff0b7224 */ /* 0x000fe200078e0014 */
[----:B------:R-:W-:Y:S01]  /*3430*/  @!P5 SEL R17, R17, R6, P0 ;  /* 0x000000061111d207 */ /* 0x000fe20000000000 */
[----:B------:R-:W-:Y:S01]  /*3440*/  SHFL.BFLY PT, R24, R25, 0x1, 0x1f ;  /* 0x0c201f0019187f89 */ /* 0x000fe200000e0000 */
[----:B------:R-:W-:-:S02]  /*3450*/  LOP3.LUT P0, RZ, R12, 0xf, RZ, 0xc0, !PT ;  /* 0x0000000f0cff7812 */ /* 0x000fc4000780c0ff */
[----:B------:R-:W-:Y:S01]  /*3460*/  FSETP.NAN.AND P6, PT, R5, R5, PT ;  /* 0x000000050500720b */ /* 0x000fe20003fc8000 */
[----:B------:R-:W-:Y:S01]  /*3470*/  SHFL.BFLY PT, R15, R36, 0x1, 0x1f ;  /* 0x0c201f00240f7f89 */ /* 0x000fe200000e0000 */
[----:B------:R-:W-:Y:S02]  /*3480*/  ISETP.LT.AND P0, PT, R12, 0x80, !P0 ;  /* 0x000000800c00780c */ /* 0x000fe40004701270 */
[----:B------:R-:W-:-:S03]  /*3490*/  FSETP.GT.AND P5, PT, R19, R10, PT ;  /* 0x0000000a1300720b */ /* 0x000fc60003fa4000 */
[----:B------:R-:W-:Y:S02]  /*34a0*/  @P4 SEL R5, R5, R4, P6 ;  /* 0x0000000405054207 */ /* 0x000fe40003000000 */
[----:B------:R-:W-:Y:S02]  /*34b0*/  FSETP.NAN.AND P4, PT, R19, R19, PT ;  /* 0x000000131300720b */ /* 0x000fe40003f88000 */
[----:B------:R-:W-:-:S04]  /*34c0*/  FSETP.NAN.AND P6, PT, R51, R51, PT ;  /* 0x000000333300720b */ /* 0x000fc80003fc8000 */
[----:B------:R-:W-:Y:S02]  /*34d0*/  @P0 STS [R12.X4], R5 ;  /* 0x000000050c000388 */ /* 0x000fe40000004800 */
[----:B------:R-:W-:Y:S02]  /*34e0*/  @!P5 SEL R19, R19, R10, P4 ;  /* 0x0000000a1313d207 */ /* 0x000fe40002000000 */
[----:B------:R-:W-:Y:S01]  /*34f0*/  BAR.SYNC.DEFER_BLOCKING 0x0 ;  /* 0x0000000000007b1d */ /* 0x000fe20000010000 */
[----:B------:R-:W-:Y:S02]  /*3500*/  FSETP.GT.AND P5, PT, R51, R14, PT ;  /* 0x0000000e3300720b */ /* 0x000fe40003fa4000 */
[----:B0-----:R-:W-:-:S03]  /*3510*/  FSETP.GT.AND P4, PT, R9, R16, PT ;  /* 0x000000100900720b */ /* 0x001fc60003f84000 */
[----:B------:R-:W0:Y:S08]  /*3520*/  SHFL.BFLY PT, R10, R11, 0x1, 0x1f ;  /* 0x0c201f000b0a7f89 */ /* 0x000e3000000e0000 */
[----:B------:R-:W-:Y:S02]  /*3530*/  @!P5 SEL R51, R51, R14, P6 ;  /* 0x0000000e3333d207 */ /* 0x000fe40003000000 */
[----:B------:R-:W-:-:S02]  /*3540*/  FSETP.GT.AND P5, PT, R49, R18, PT ;  /* 0x000000123100720b */ /* 0x000fc40003fa4000 */
[C---:B------:R-:W-:Y:S02]  /*3550*/  FSETP.NAN.AND P6, PT, R9.reuse, R9, PT ;  /* 0x000000090900720b */ /* 0x040fe40003fc8000 */
[----:B------:R-:W-:Y:S02]  /*3560*/  LOP3.LUT R14, R12, 0x7, RZ, 0xc0, !PT ;  /* 0x000000070c0e7812 */ /* 0x000fe400078ec0ff */
[----:B------:R-:W-:Y:S01]  /*3570*/  @!P4 SEL R9, R9, R16, P6 ;  /* 0x000000100909c207 */ /* 0x000fe20003000000 */
[----:B------:R-:W1:Y:S01]  /*3580*/  LDS R20, [RZ] ;  /* 0x00000000ff147984 */ /* 0x000e620000000800 */
[----:B------:R-:W-:-:S03]  /*3590*/  FSETP.NAN.AND P6, PT, R49, R49, PT ;  /* 0x000000313100720b */ /* 0x000fc60003fc8000 */
[----:B------:R-:W-:Y:S02]  /*35a0*/  LDS R21, [0x40] ;  /* 0x00004000ff157984 */ /* 0x000fe40000000800 */
[----:B------:R-:W-:Y:S02]  /*35b0*/  @!P5 SEL R49, R49, R18, P6 ;  /* 0x000000123131d207 */ /* 0x000fe40003000000 */
[C---:B0-----:R-:W-:Y:S01]  /*35c0*/  FSETP.GT.AND P4, PT, R11.reuse, R10, PT ;  /* 0x0000000a0b00720b */ /* 0x041fe20003f84000 */
[----:B------:R-:W-:Y:S01]  /*35d0*/  LDS R22, [0x80] ;  /* 0x00008000ff167984 */ /* 0x000fe20000000800 */
[----:B------:R-:W-:Y:S02]  /*35e0*/  FSETP.NAN.AND P6, PT, R11, R11, PT ;  /* 0x0000000b0b00720b */ /* 0x000fe40003fc8000 */
[----:B------:R-:W-:Y:S01]  /*35f0*/  FSETP.GT.AND P5, PT, R25, R24, PT ;  /* 0x000000181900720b */ /* 0x000fe20003fa4000 */
[----:B------:R-:W0:Y:S04]  /*3600*/  LDS R23, [0xc0] ;  /* 0x0000c000ff177984 */ /* 0x000e280000000800 */
[----:B------:R-:W-:Y:S04]  /*3610*/  LDS R4, [0x100] ;  /* 0x00010000ff047984 */ /* 0x000fe80000000800 */
[----:B------:R-:W-:Y:S01]  /*3620*/  LDS R5, [0x140] ;  /* 0x00014000ff057984 */ /* 0x000fe20000000800 */
[----:B------:R-:W-:-:S02]  /*3630*/  @!P4 SEL R11, R11, R10, P6 ;  /* 0x0000000a0b0bc207 */ /* 0x000fc40003000000 */
[----:B------:R-:W-:Y:S01]  /*3640*/  FSETP.GT.AND P4, PT, R36, R15, PT ;  /* 0x0000000f2400720b */ /* 0x000fe20003f84000 */
[----:B------:R-:W-:Y:S01]  /*3650*/  LDS R6, [0x180] ;  /* 0x00018000ff067984 */ /* 0x000fe20000000800 */
[----:B------:R-:W-:-:S03]  /*3660*/  FSETP.NAN.AND P6, PT, R25, R25, PT ;  /* 0x000000191900720b */ /* 0x000fc60003fc8000 */
[----:B------:R-:W2:Y:S01]  /*3670*/  LDS R7, [0x1c0] ;  /* 0x0001c000ff077984 */ /* 0x000ea20000000800 */
[----:B------:R-:W-:-:S03]  /*3680*/  @!P5 SEL R25, R25, R24, P6 ;  /* 0x000000181919d207 */ /* 0x000fc60003000000 */
[----:B------:R-:W-:Y:S01]  /*3690*/  BAR.SYNC.DEFER_BLOCKING 0x0 ;  /* 0x0000000000007b1d */ /* 0x000fe20000010000 */
[----:B------:R-:W-:-:S04]  /*36a0*/  FSETP.NAN.AND P5, PT, R36, R36, PT ;  /* 0x000000242400720b */ /* 0x000fc80003fa8000 */
[----:B------:R-:W-:Y:S02]  /*36b0*/  @!P4 SEL R36, R36, R15, P5 ;  /* 0x0000000f2424c207 */ /* 0x000fe40002800000 */
[C---:B-1----:R-:W-:Y:S01]  /*36c0*/  FSETP.GE.AND P4, PT, R20.reuse, RZ, PT ;  /* 0x000000ff1400720b */ /* 0x042fe20003f86000 */
[----:B0-----:R0:W-:Y:S04]  /*36d0*/  STS.128 [RZ], R20 ;  /* 0x00000014ff007388 */ /* 0x0011e80000000c00 */
[----:B--2---:R1:W-:Y:S01]  /*36e0*/  STS.128 [0x10], R4 ;  /* 0x00001004ff007388 */ /* 0x0043e20000000c00 */
[----:B0-----:R-:W-:-:S03]  /*36f0*/  FSEL R20, R20, RZ, !P4 ;  /* 0x000000ff14147208 */ /* 0x001fc60006000000 */
[----:B------:R-:W-:Y:S01]  /*3700*/  BAR.SYNC.DEFER_BLOCKING 0x0 ;  /* 0x0000000000007b1d */ /* 0x000fe20000010000 */
[----:B------:R-:W-:Y:S01]  /*3710*/  FSETP.GE.AND P4, PT, R4, RZ, PT ;  /* 0x000000ff0400720b */ /* 0x000fe20003f86000 */
[----:B------:R-:W-:-:S03]  /*3720*/  FADD R20, RZ, -R20 ;  /* 0x80000014ff147221 */ /* 0x000fc60000000000 */
[----:B-1----:R-:W-:-:S05]  /*3730*/  FSEL R4, R4, RZ, !P4 ;  /* 0x000000ff04047208 */ /* 0x002fca0006000000 */
[----:B------:R-:W-:Y:S01]  /*3740*/  FADD R4, RZ, -R4 ;  /* 0x80000004ff047221 */ /* 0x000fe20000000000 */
[----:B------:R-:W-:Y:S04]  /*3750*/  LDS R15, [R14.X4] ;  /* 0x000000000e0f7984 */ /* 0x000fe80000004800 */
[----:B------:R-:W-:Y:S06]  /*3760*/  BAR.SYNC.DEFER_BLOCKING 0x0 ;  /* 0x0000000000007b1d */ /* 0x000fec0000010000 */
[----:B------:R-:W-:Y:S04]  /*3770*/  @!P3 STS [R8], R17 ;  /* 0x000000110800b388 */ /* 0x000fe80000000800 */
[----:B------:R-:W-:Y:S04]  /*3780*/  @!P3 STS [R8+0x40], R19 ;  /* 0x000040130800b388 */ /* 0x000fe80000000800 */
[----:B------:R-:W-:Y:S04]  /*3790*/  @!P3 STS [R8+0x80], R51 ;  /* 0x000080330800b388 */ /* 0x000fe80000000800 */
[----:B------:R-:W-:Y:S04]  /*37a0*/  @!P3 STS [R8+0xc0], R9 ;  /* 0x0000c0090800b388 */ /* 0x000fe80000000800 */
[----:B------:R-:W-:Y:S04]  /*37b0*/  @!P3 STS [R8+0x100], R49 ;  /* 0x000100310800b388 */ /* 0x000fe80000000800 */
[----:B------:R-:W-:Y:S04]  /*37c0*/  @!P3 STS [R8+0x140], R11 ;  /* 0x0001400b0800b388 */ /* 0x000fe80000000800 */
[----:B------:R-:W-:Y:S04]  /*37d0*/  @!P3 STS [R8+0x180], R25 ;  /* 0x000180190800b388 */ /* 0x000fe80000000800 */
[----:B------:R-:W-:Y:S04]  /*37e0*/  @!P3 STS [R8+0x1c0], R36 ;  /* 0x0001c0240800b388 */ /* 0x000fe80000000800 */
[----:B------:R-:W-:Y:S06]  /*37f0*/  BAR.SYNC.DEFER_BLOCKING 0x0 ;  /* 0x0000000000007b1d */ /* 0x000fec0000010000 */
[----:B------:R-:W0:Y:S04]  /*3800*/  @!P2 LDS R0, [R12.X4] ;  /* 0x000000000c00a984 */ /* 0x000e280000004800 */
[----:B0-----:R-:W0:Y:S01]  /*3810*/  SHFL.BFLY PT, R27, R0, 0x8, 0x1f ;  /* 0x0d001f00001b7f89 */ /* 0x001e2200000e0000 */
[----:B------:R-:W-:-:S02]  /*3820*/  FSETP.NAN.AND P3, PT, R0, R0, PT ;  /* 0x000000000000720b */ /* 0x000fc40003f68000 */
[----:B0-----:R-:W-:-:S04]  /*3830*/  FSETP.GT.AND P2, PT, R0, R27, PT ;  /* 0x0000001b0000720b */ /* 0x001fc80003f44000 */
[----:B------:R-:W-:-:S04]  /*3840*/  FSEL R27, R0, R27, P2 ;  /* 0x0000001b001b7208 */ /* 0x000fc80001000000 */
[----:B------:R-:W-:-:S04]  /*3850*/  FSEL R27, R0, R27, P3 ;  /* 0x0000001b001b7208 */ /* 0x000fc80001800000 */
[C---:B------:R-:W-:Y:S01]  /*3860*/  FSETP.NAN.AND P3, PT, R27.reuse, R27, PT ;  /* 0x0000001b1b00720b */ /* 0x040fe20003f68000 */
[----:B------:R-:W0:Y:S02]  /*3870*/  SHFL.BFLY PT, R10, R27, 0x4, 0x1f ;  /* 0x0c801f001b0a7f89 */ /* 0x000e2400000e0000 */
[----:B0-----:R-:W-:-:S13]  /*3880*/  FSETP.GT.AND P2, PT, R27, R10, PT ;  /* 0x0000000a1b00720b */ /* 0x001fda0003f44000 */
[----:B------:R-:W-:-:S04]  /*3890*/  @!P2 FSEL R27, R27, R10, P3 ;  /* 0x0000000a1b1ba208 */ /* 0x000fc80001800000 */
[C---:B------:R-:W-:Y:S01]  /*38a0*/  FSETP.NAN.AND P3, PT, R27.reuse, R27, PT ;  /* 0x0000001b1b00720b */ /* 0x040fe20003f68000 */
[----:B------:R-:W0:Y:S02]  /*38b0*/  SHFL.BFLY PT, R8, R27, 0x2, 0x1f ;  /* 0x0c401f001b087f89 */ /* 0x000e2400000e0000 */
[----:B0-----:R-:W-:-:S13]  /*38c0*/  FSETP.GT.AND P2, PT, R27, R8, PT ;  /* 0x000000081b00720b */ /* 0x001fda0003f44000 */
[----:B------:R-:W-:-:S04]  /*38d0*/  @!P2 FSEL R27, R27, R8, P3 ;  /* 0x000000081b1ba208 */ /* 0x000fc80001800000 */
[C---:B------:R-:W-:Y:S01]  /*38e0*/  FSETP.NAN.AND P3, PT, R27.reuse, R27, PT ;  /* 0x0000001b1b00720b */ /* 0x040fe20003f68000 */
[----:B------:R-:W0:Y:S02]  /*38f0*/  SHFL.BFLY PT, R0, R27, 0x1, 0x1f ;  /* 0x0c201f001b007f89 */ /* 0x000e2400000e0000 */
[----:B0-----:R-:W-:-:S13]  /*3900*/  FSETP.GT.AND P2, PT, R27, R0, PT ;  /* 0x000000001b00720b */ /* 0x001fda0003f44000 */
[----:B------:R-:W-:Y:S02]  /*3910*/  @!P2 SEL R27, R27, R0, P3 ;  /* 0x000000001b1ba207 */ /* 0x000fe40001800000 */
[C---:B------:R-:W-:Y:S02]  /*3920*/  FSETP.GE.AND P3, PT, R21.reuse, RZ, PT ;  /* 0x000000ff1500720b */ /* 0x040fe40003f66000 */
[C---:B------:R-:W-:Y:S01]  /*3930*/  FSETP.GE.AND P2, PT, R22.reuse, RZ, PT ;  /* 0x000000ff1600720b */ /* 0x040fe20003f46000 */
[----:B------:R-:W-:Y:S01]  /*3940*/  @P0 STS [R12.X4], R27 ;  /* 0x0000001b0c000388 */ /* 0x000fe20000004800 */
[----:B------:R-:W-:Y:S02]  /*3950*/  FSEL R21, R21, RZ, !P3 ;  /* 0x000000ff15157208 */ /* 0x000fe40005800000 */
[----:B------:R-:W-:Y:S01]  /*3960*/  FSEL R22, R22, RZ, !P2 ;  /* 0x000000ff16167208 */ /* 0x000fe20005000000 */
[----:B------:R-:W-:Y:S01]  /*3970*/  BAR.SYNC.DEFER_BLOCKING 0x0 ;  /* 0x0000000000007b1d */ /* 0x000fe20000010000 */
[----:B------:R-:W-:Y:S01]  /*3980*/  FSETP.GE.AND P0, PT, R23, RZ, PT ;  /* 0x000000ff1700720b */ /* 0x000fe20003f06000 */
[----:B------:R-:W-:Y:S01]  /*3990*/  FADD R21, RZ, -R21 ;  /* 0x80000015ff157221 */ /* 0x000fe20000000000 */
[----:B------:R-:W-:Y:S01]  /*39a0*/  FSETP.GE.AND P3, PT, R5, RZ, PT ;  /* 0x000000ff0500720b */ /* 0x000fe20003f66000 */
[----:B------:R-:W-:Y:S01]  /*39b0*/  FADD R22, RZ, -R22 ;  /* 0x80000016ff167221 */ /* 0x000fe20000000000 */
[----:B------:R-:W-:-:S02]  /*39c0*/  FSEL R23, R23, RZ, !P0 ;  /* 0x000000ff17177208 */ /* 0x000fc40004000000 */
[C---:B------:R-:W-:Y:S02]  /*39d0*/  FSETP.GE.AND P2, PT, R6.reuse, RZ, PT ;  /* 0x000000ff0600720b */ /* 0x040fe40003f46000 */
[----:B------:R-:W-:Y:S01]  /*39e0*/  FSEL R5, R5, RZ, !P3 ;  /* 0x000000ff05057208 */ /* 0x000fe20005800000 */
[----:B------:R-:W-:Y:S01]  /*39f0*/  FADD R23, RZ, -R23 ;  /* 0x80000017ff177221 */ /* 0x000fe20000000000 */
[----:B------:R-:W-:Y:S02]  /*3a00*/  FSETP.NAN.AND P3, PT, R21, R21, PT ;  /* 0x000000151500720b */ /* 0x000fe40003f68000 */
[----:B------:R-:W-:Y:S01]  /*3a10*/  FSEL R6, R6, RZ, !P2 ;  /* 0x000000ff06067208 */ /* 0x000fe20005000000 */
[----:B------:R-:W-:Y:S01]  /*3a20*/  FADD R5, RZ, -R5 ;  /* 0x80000005ff057221 */ /* 0x000fe20000000000 */
[C---:B------:R-:W-:Y:S02]  /*3a30*/  FSETP.GE.AND P0, PT, R7.reuse, RZ, PT ;  /* 0x000000ff0700720b */ /* 0x040fe40003f06000 */
[----:B------:R-:W-:Y:S01]  /*3a40*/  FSETP.NAN.AND P2, PT, R22, R22, PT ;  /* 0x000000161600720b */ /* 0x000fe20003f48000 */
[----:B------:R-:W-:Y:S01]  /*3a50*/  FADD R6, RZ, -R6 ;  /* 0x80000006ff067221 */ /* 0x000fe20000000000 */
[----:B------:R-:W-:-:S02]  /*3a60*/  FSEL R7, R7, RZ, !P0 ;  /* 0x000000ff07077208 */ /* 0x000fc40004000000 */
[----:B------:R-:W-:Y:S01]  /*3a70*/  FSETP.NAN.AND P0, PT, R23, R23, PT ;  /* 0x000000171700720b */ /* 0x000fe20003f08000 */
[----:B------:R-:W0:Y:S02]  /*3a80*/  LDS R17, [0x40] ;  /* 0x00004000ff117984 */ /* 0x000e240000000800 */
[----:B------:R-:W-:Y:S02]  /*3a90*/  FADD R7, RZ, -R7 ;  /* 0x80000007ff077221 */ /* 0x000fe40000000000 */
[----:B------:R-:W1:Y:S04]  /*3aa0*/  LDS R18, [0x80] ;  /* 0x00008000ff127984 */ /* 0x000e680000000800 */
[----:B------:R-:W2:Y:S04]  /*3ab0*/  LDS R19, [0xc0] ;  /* 0x0000c000ff137984 */ /* 0x000ea80000000800 */
[----:B------:R-:W-:Y:S04]  /*3ac0*/  LDS R8, [0x100] ;  /* 0x00010000ff087984 */ /* 0x000fe80000000800 */
[----:B------:R-:W3:Y:S04]  /*3ad0*/  LDS R16, [RZ] ;  /* 0x00000000ff107984 */ /* 0x000ee80000000800 */
[----:B------:R-:W-:Y:S04]  /*3ae0*/  LDS R9, [0x140] ;  /* 0x00014000ff097984 */ /* 0x000fe80000000800 */
[----:B------:R-:W-:Y:S04]  /*3af0*/  LDS R10, [0x180] ;  /* 0x00018000ff0a7984 */ /* 0x000fe80000000800 */
[----:B------:R-:W4:Y:S04]  /*3b00*/  LDS R11, [0x1c0] ;  /* 0x0001c000ff0b7984 */ /* 0x000f280000000800 */
[----:B------:R-:W-:Y:S01]  /*3b10*/  BAR.SYNC.DEFER_BLOCKING 0x0 ;  /* 0x0000000000007b1d */ /* 0x000fe20000010000 */
[----:B0-----:R-:W-:-:S02]  /*3b20*/  FSETP.GTU.AND P4, PT, R17, RZ, PT ;  /* 0x000000ff1100720b */ /* 0x001fc40003f8c000 */
[C---:B-1----:R-:W-:Y:S02]  /*3b30*/  FSETP.GTU.AND P5, PT, R18.reuse, RZ, PT ;  /* 0x000000ff1200720b */ /* 0x042fe40003fac000 */
[----:B------:R-:W-:Y:S02]  /*3b40*/  FSEL R0, R17, RZ, P4 ;  /* 0x000000ff11007208 */ /* 0x000fe40002000000 */
[----:B------:R-:W-:Y:S02]  /*3b50*/  FSEL R25, R18, RZ, P5 ;  /* 0x000000ff12197208 */ /* 0x000fe40002800000 */
[----:B------:R-:W-:Y:S02]  /*3b60*/  FSETP.GT.AND P4, PT, R21, R0, PT ;  /* 0x000000001500720b */ /* 0x000fe40003f84000 */
[----:B--2---:R-:W-:Y:S02]  /*3b70*/  FSETP.GTU.AND P6, PT, R19, RZ, PT ;  /* 0x000000ff1300720b */ /* 0x004fe40003fcc000 */
[----:B------:R-:W-:-:S02]  /*3b80*/  FSETP.GT.AND P5, PT, R22, R25, PT ;  /* 0x000000191600720b */ /* 0x000fc40003fa4000 */
[----:B------:R-:W-:Y:S01]  /*3b90*/  @!P3 FSEL R21, R21, R0, P4 ;  /* 0x000000001515b208 */ /* 0x000fe20002000000 */
[----:B---3--:R-:W-:Y:S01]  /*3ba0*/  STS.128 [RZ], R16 ;  /* 0x00000010ff007388 */ /* 0x008fe20000000c00 */
[----:B------:R-:W-:Y:S02]  /*3bb0*/  FSEL R0, R19, RZ, P6 ;  /* 0x000000ff13007208 */ /* 0x000fe40003000000 */
[----:B------:R-:W-:Y:S01]  /*3bc0*/  FSETP.NAN.AND P3, PT, R4, R4, PT ;  /* 0x000000040400720b */ /* 0x000fe20003f68000 */
[----:B------:R-:W-:Y:S01]  /*3bd0*/  FMUL R21, R21, 0.0078740157186985015869 ;  /* 0x3c01020415157820 */ /* 0x000fe20000400000 */
[----:B------:R-:W-:Y:S02]  /*3be0*/  FSETP.GTU.AND P6, PT, R8, RZ, PT ;  /* 0x000000ff0800720b */ /* 0x000fe40003fcc000 */
[----:B------:R-:W-:Y:S02]  /*3bf0*/  @!P2 FSEL R22, R22, R25, P5 ;  /* 0x000000191616a208 */ /* 0x000fe40002800000 */
[----:B------:R-:W-:-:S02]  /*3c00*/  FSETP.NAN.AND P2, PT, R20, R20, PT ;  /* 0x000000141400720b */ /* 0x000fc40003f48000 */
[----:B------:R-:W-:Y:S01]  /*3c10*/  FSETP.GTU.AND P5, PT, R16, RZ, PT ;  /* 0x000000ff1000720b */ /* 0x000fe20003fac000 */
[----:B------:R-:W-:Y:S01]  /*3c20*/  FMUL R22, R22, 0.0078740157186985015869 ;  /* 0x3c01020416167820 */ /* 0x000fe20000400000 */
[CC--:B------:R-:W-:Y:S01]  /*3c30*/  FSETP.GT.AND P4, PT, R23.reuse, R0.reuse, PT ;  /* 0x000000001700720b */ /* 0x0c0fe20003f84000 */
[----:B----4-:R0:W-:Y:S01]  /*3c40*/  STS.128 [0x10], R8 ;  /* 0x00001008ff007388 */ /* 0x0101e20000000c00 */
[----:B------:R-:W-:Y:S02]  /*3c50*/  FSEL R25, R8, RZ, P6 ;  /* 0x000000ff08197208 */ /* 0x000fe40003000000 */
[----:B------:R-:W-:Y:S01]  /*3c60*/  FSEL R27, R16, RZ, P5 ;  /* 0x000000ff101b7208 */ /* 0x000fe20002800000 */
[----:B------:R-:W-:Y:S01]  /*3c70*/  BAR.SYNC.DEFER_BLOCKING 0x0 ;  /* 0x0000000000007b1d */ /* 0x000fe20000010000 */
[----:B------:R-:W-:Y:S02]  /*3c80*/  @!P0 FSEL R23, R23, R0, P4 ;  /* 0x0000000017178208 */ /* 0x000fe40002000000 */
[----:B------:R-:W-:-:S02]  /*3c90*/  FSETP.NAN.AND P0, PT, R5, R5, PT ;  /* 0x000000050500720b */ /* 0x000fc40003f08000 */
[----:B------:R-:W-:Y:S01]  /*3ca0*/  FSETP.GT.AND P5, PT, R4, R25, PT ;  /* 0x000000190400720b */ /* 0x000fe20003fa4000 */
[----:B------:R-:W-:Y:S01]  /*3cb0*/  FMUL R23, R23, 0.0078740157186985015869 ;  /* 0x3c01020417177820 */ /* 0x000fe20000400000 */
[C---:B------:R-:W-:Y:S02]  /*3cc0*/  FSETP.GTU.AND P6, PT, R9.reuse, RZ, PT ;  /* 0x000000ff0900720b */ /* 0x040fe40003fcc000 */
[----:B------:R-:W-:Y:S02]  /*3cd0*/  FSETP.GT.AND P4, PT, R20, R27, PT ;  /* 0x0000001b1400720b */ /* 0x000fe40003f84000 */
[----:B------:R-:W-:Y:S02]  /*3ce0*/  @!P3 FSEL R4, R4, R25, P5 ;  /* 0x000000190404b208 */ /* 0x000fe40002800000 */
[----:B------:R-:W-:Y:S02]  /*3cf0*/  FSEL R0, R9, RZ, P6 ;  /* 0x000000ff09007208 */ /* 0x000fe40003000000 */
[----:B------:R-:W-:Y:S01]  /*3d00*/  FSETP.NAN.AND P3, PT, R6, R6, PT ;  /* 0x000000060600720b */ /* 0x000fe20003f68000 */
[----:B------:R-:W-:Y:S01]  /*3d10*/  FMUL R4, R4, 0.0078740157186985015869 ;  /* 0x3c01020404047820 */ /* 0x000fe20000400000 */
[----:B------:R-:W-:-:S02]  /*3d20*/  FSETP.GTU.AND P5, PT, R10, RZ, PT ;  /* 0x000000ff0a00720b */ /* 0x000fc40003fac000 */
[----:B------:R-:W-:Y:S02]  /*3d30*/  @!P2 FSEL R20, R20, R27, P4 ;  /* 0x0000001b1414a208 */ /* 0x000fe40002000000 */
[-C--:B------:R-:W-:Y:S02]  /*3d40*/  FSETP.GT.AND P4, PT, R5, R0.reuse, PT ;  /* 0x000000000500720b */ /* 0x080fe40003f84000 */
[----:B------:R-:W-:Y:S01]  /*3d50*/  FSETP.NAN.AND P2, PT, R7, R7, PT ;  /* 0x000000070700720b */ /* 0x000fe20003f48000 */
[----:B------:R-:W-:Y:S01]  /*3d60*/  FMUL R20, R20, 0.0078740157186985015869 ;  /* 0x3c01020414147820 */ /* 0x000fe20000400000 */
[----:B------:R-:W-:Y:S01]  /*3d70*/  FSEL R25, R10, RZ, P5 ;  /* 0x000000ff0a197208 */ /* 0x000fe20002800000 */
[----:B------:R-:W1:Y:S01]  /*3d80*/  LDS R14, [R14.X4] ;  /* 0x000000000e0e7984 */ /* 0x000e620000004800 */
[----:B------:R-:W-:Y:S02]  /*3d90*/  FSETP.GTU.AND P6, PT, R11, RZ, PT ;  /* 0x000000ff0b00720b */ /* 0x000fe40003fcc000 */
[----:B------:R-:W-:-:S02]  /*3da0*/  @!P0 FSEL R5, R5, R0, P4 ;  /* 0x0000000005058208 */ /* 0x000fc40002000000 */
[CC--:B------:R-:W-:Y:S02]  /*3db0*/  FSETP.GT.AND P4, PT, R6.reuse, R25.reuse, PT ;  /* 0x000000190600720b */ /* 0x0c0fe40003f84000 */
[----:B------:R-:W-:Y:S01]  /*3dc0*/  FSEL R0, R11, RZ, P6 ;  /* 0x000000ff0b007208 */ /* 0x000fe20003000000 */
[----:B------:R-:W-:Y:S01]  /*3dd0*/  FMUL R5, R5, 0.0078740157186985015869 ;  /* 0x3c01020405057820 */ /* 0x000fe20000400000 */
[----:B------:R-:W-:Y:S01]  /*3de0*/  @!P3 FSEL R6, R6, R25, P4 ;  /* 0x000000190606b208 */ /* 0x000fe20002000000 */
[----:B------:R-:W-:Y:S01]  /*3df0*/  IMAD.MOV.U32 R25, RZ, RZ, 0x3f800000 ;  /* 0x3f800000ff197424 */ /* 0x000fe200078e00ff */
[----:B------:R-:W-:Y:S02]  /*3e00*/  FSETP.GT.AND P0, PT, R20, 9.9999997473787516356e-06, PT ;  /* 0x3727c5ac1400780b */ /* 0x000fe40003f04000 */
[----:B------:R-:W-:Y:S02]  /*3e10*/  FSETP.GT.AND P5, PT, R7, R0, PT ;  /* 0x000000000700720b */ /* 0x000fe40003fa4000 */
[----:B------:R-:W-:-:S02]  /*3e20*/  FSETP.GT.AND P3, PT, R21, 9.9999997473787516356e-06, PT ;  /* 0x3727c5ac1500780b */ /* 0x000fc40003f64000 */
[----:B------:R-:W-:Y:S01]  /*3e30*/  @!P2 FSEL R7, R7, R0, P5 ;  /* 0x000000000707a208 */ /* 0x000fe20002800000 */
[----:B------:R-:W-:Y:S01]  /*3e40*/  FMUL R0, R6, 0.0078740157186985015869 ;  /* 0x3c01020406007820 */ /* 0x000fe20000400000 */
[----:B------:R-:W-:Y:S02]  /*3e50*/  FSETP.GT.AND P2, PT, R22, 9.9999997473787516356e-06, PT ;  /* 0x3727c5ac1600780b */ /* 0x000fe40003f44000 */
[C---:B------:R-:W-:Y:S01]  /*3e60*/  FSETP.NAN.AND P5, PT, R20.reuse, R20, PT ;  /* 0x000000141400720b */ /* 0x040fe20003fa8000 */
[----:B------:R-:W-:Y:S01]  /*3e70*/  FMUL R24, R7, 0.0078740157186985015869 ;  /* 0x3c01020407187820 */ /* 0x000fe20000400000 */
[----:B------:R-:W-:Y:S02]  /*3e80*/  FSETP.NAN.AND P6, PT, R21, R21, PT ;  /* 0x000000151500720b */ /* 0x000fe40003fc8000 */
[----:B------:R-:W-:Y:S02]  /*3e90*/  FSETP.GT.AND P4, PT, R23, 9.9999997473787516356e-06, PT ;  /* 0x3727c5ac1700780b */ /* 0x000fe40003f84000 */
[----:B------:R-:W-:-:S02]  /*3ea0*/  @!P0 FSEL R20, R20, 9.9999997473787516356e-06, P5 ;  /* 0x3727c5ac14148808 */ /* 0x000fc40002800000 */
[----:B------:R-:W-:Y:S02]  /*3eb0*/  @!P3 FSEL R21, R21, 9.9999997473787516356e-06, P6 ;  /* 0x3727c5ac1515b808 */ /* 0x000fe40003000000 */
[----:B------:R-:W-:Y:S02]  /*3ec0*/  FSETP.NAN.AND P5, PT, R22, R22, PT ;  /* 0x000000161600720b */ /* 0x000fe40003fa8000 */
[----:B------:R-:W-:Y:S02]  /*3ed0*/  FSETP.GT.AND P3, PT, R5, 9.9999997473787516356e-06, PT ;  /* 0x3727c5ac0500780b */ /* 0x000fe40003f64000 */
[----:B------:R-:W-:Y:S02]  /*3ee0*/  FSETP.GT.AND P0, PT, R4, 9.9999997473787516356e-06, PT ;  /* 0x3727c5ac0400780b */ /* 0x000fe40003f04000 */
[----:B------:R-:W-:Y:S02]  /*3ef0*/  FSETP.NAN.AND P6, PT, R23, R23, PT ;  /* 0x000000171700720b */ /* 0x000fe40003fc8000 */
[----:B------:R-:W-:-:S02]  /*3f00*/  @!P2 FSEL R22, R22, 9.9999997473787516356e-06, P5 ;  /* 0x3727c5ac1616a808 */ /* 0x000fc40002800000 */
[----:B------:R-:W-:Y:S02]  /*3f10*/  FSETP.GT.AND P2, PT, R0, 9.9999997473787516356e-06, PT ;  /* 0x3727c5ac0000780b */ /* 0x000fe40003f44000 */
[----:B------:R-:W-:Y:S02]  /*3f20*/  @!P4 FSEL R23, R23, 9.9999997473787516356e-06, P6 ;  /* 0x3727c5ac1717c808 */ /* 0x000fe40003000000 */
[C---:B------:R-:W-:Y:S02]  /*3f30*/  FSETP.NAN.AND P4, PT, R5.reuse, R5, PT ;  /* 0x000000050500720b */ /* 0x040fe40003f88000 */
[C---:B------:R-:W-:Y:S02]  /*3f40*/  FSETP.NAN.AND P5, PT, R4.reuse, R4, PT ;  /* 0x000000040400720b */ /* 0x040fe40003fa8000 */
[----:B------:R-:W-:Y:S02]  /*3f50*/  @!P3 FSEL R5, R5, 9.9999997473787516356e-06, P4 ;  /* 0x3727c5ac0505b808 */ /* 0x000fe40002000000 */
[----:B------:R-:W-:-:S02]  /*3f60*/  @!P0 FSEL R4, R4, 9.9999997473787516356e-06, P5 ;  /* 0x3727c5ac04048808 */ /* 0x000fc40002800000 */
[----:B------:R-:W-:Y:S02]  /*3f70*/  FSETP.NAN.AND P3, PT, R0, R0, PT ;  /* 0x000000000000720b */ /* 0x000fe40003f68000 */
[----:B------:R-:W-:Y:S02]  /*3f80*/  FSETP.GT.AND P0, PT, R24, 9.9999997473787516356e-06, PT ;  /* 0x3727c5ac1800780b */ /* 0x000fe40003f04000 */
[C---:B------:R-:W-:Y:S02]  /*3f90*/  FSETP.GT.AND P6, PT, |R21|.reuse, 8.50705917302346158658e+37, PT ;  /* 0x7e8000001500780b */ /* 0x040fe40003fc4200 */
[----:B------:R-:W-:Y:S02]  /*3fa0*/  @!P2 FSEL R0, R0, 9.9999997473787516356e-06, P3 ;  /* 0x3727c5ac0000a808 */ /* 0x000fe40001800000 */
[----:B------:R-:W-:Y:S02]  /*3fb0*/  FSETP.GEU.AND P3, PT, |R21|, 1.175494350822287508e-38, PT ;  /* 0x008000001500780b */ /* 0x000fe40003f6e200 */
[----:B------:R-:W-:-:S02]  /*3fc0*/  FSETP.GT.AND P5, PT, |R20|, 8.50705917302346158658e+37, PT ;  /* 0x7e8000001400780b */ /* 0x000fc40003fa4200 */
[C---:B------:R-:W-:Y:S02]  /*3fd0*/  FSETP.NAN.AND P2, PT, R24.reuse, R24, PT ;  /* 0x000000181800720b */ /* 0x040fe40003f48000 */
[----:B0-----:R-:W-:Y:S02]  /*3fe0*/  FSEL R8, R25, 0.25, !P6 ;  /* 0x3e80000019087808 */ /* 0x001fe40007000000 */
[----:B------:R-:W-:Y:S01]  /*3ff0*/  @!P0 FSEL R24, R24, 9.9999997473787516356e-06, P2 ;  /* 0x3727c5ac18188808 */ /* 0x000fe20001000000 */
[----:B------:R-:W-:Y:S01]  /*4000*/  @P6 FMUL R21, R21, 0.25 ;  /* 0x3e80000015156820 */ /* 0x000fe20000400000 */
[----:B------:R-:W-:Y:S02]  /*4010*/  FSETP.GEU.AND P4, PT, |R20|, 1.175494350822287508e-38, PT ;  /* 0x008000001400780b */ /* 0x000fe40003f8e200 */
[----:B------:R-:W-:Y:S01]  /*4020*/  FSETP.GT.AND P0, PT, |R22|, 8.50705917302346158658e+37, PT ;  /* 0x7e8000001600780b */ /* 0x000fe20003f04200 */
[----:B------:R-:W-:Y:S01]  /*4030*/  @!P3 FMUL R21, R21, 16777216 ;  /* 0x4b8000001515b820 */ /* 0x000fe20000400000 */
[----:B------:R-:W-:Y:S01]  /*4040*/  FSETP.GT.AND P6, PT, |R4|, 8.50705917302346158658e+37, PT ;  /* 0x7e8000000400780b */ /* 0x000fe20003fc4200 */
[----:B------:R-:W-:Y:S01]  /*4050*/  @!P3 FMUL R8, R8, 16777216 ;  /* 0x4b8000000808b820 */ /* 0x000fe20000400000 */
[----:B------:R-:W-:Y:S01]  /*4060*/  FSETP.GEU.AND P3, PT, |R4|, 1.175494350822287508e-38, PT ;  /* 0x008000000400780b */ /* 0x000fe20003f6e200 */
[----:B------:R-:W-:Y:S01]  /*4070*/  @P5 FMUL R20, R20, 0.25 ;  /* 0x3e80000014145820 */ /* 0x000fe20000400000 */
[----:B------:R-:W-:Y:S01]  /*4080*/  FSEL R7, R25, 0.25, !P5 ;  /* 0x3e80000019077808 */ /* 0x000fe20006800000 */
[----:B------:R-:W-:Y:S01]  /*4090*/  MUFU.RCP R21, R21 ;  /* 0x0000001500157308 */ /* 0x000fe20000001000 */
[----:B------:R-:W-:-:S02]  /*40a0*/  FSETP.GT.AND P5, PT, |R23|, 8.50705917302346158658e+37, PT ;  /* 0x7e8000001700780b */ /* 0x000fc40003fa4200 */
[----:B------:R-:W-:Y:S01]  /*40b0*/  FSETP.GEU.AND P2, PT, |R22|, 1.175494350822287508e-38, PT ;  /* 0x008000001600780b */ /* 0x000fe20003f4e200 */
[----:B------:R-:W-:Y:S01]  /*40c0*/  @!P4 FMUL R20, R20, 16777216 ;  /* 0x4b8000001414c820 */ /* 0x000fe20000400000 */
[----:B------:R-:W-:Y:S01]  /*40d0*/  FSEL R9, R25, 0.25, !P0 ;  /* 0x3e80000019097808 */ /* 0x000fe20004000000 */
[----:B------:R-:W-:Y:S01]  /*40e0*/  @P0 FMUL R22, R22, 0.25 ;  /* 0x3e80000016160820 */ /* 0x000fe20000400000 */
[----:B------:R-:W-:Y:S01]  /*40f0*/  FSETP.GT.AND P0, PT, |R5|, 8.50705917302346158658e+37, PT ;  /* 0x7e8000000500780b */ /* 0x000fe20003f04200 */
[----:B------:R-:W-:Y:S01]  /*4100*/  @P6 FMUL R4, R4, 0.25 ;  /* 0x3e80000004046820 */ /* 0x000fe20000400000 */
[----:B------:R-:W-:Y:S01]  /*4110*/  @!P4 FMUL R7, R7, 16777216 ;  /* 0x4b8000000707c820 */ /* 0x000fe20000400000 */
[----:B------:R-:W-:Y:S01]  /*4120*/  FSETP.GEU.AND P4, PT, |R23|, 1.175494350822287508e-38, PT ;  /* 0x008000001700780b */ /* 0x000fe20003f8e200 */
[----:B------:R-:W0:Y:S01]  /*4130*/  MUFU.RCP R20, R20 ;  /* 0x0000001400147308 */ /* 0x000e220000001000 */
[----:B------:R-:W-:Y:S01]  /*4140*/  @!P3 FMUL R4, R4, 16777216 ;  /* 0x4b8000000404b820 */ /* 0x000fe20000400000 */
[----:B------:R-:W-:Y:S01]  /*4150*/  FSEL R10, R25, 0.25, !P5 ;  /* 0x3e800000190a7808 */ /* 0x000fe20006800000 */
[----:B------:R-:W-:Y:S01]  /*4160*/  @P5 FMUL R23, R23, 0.25 ;  /* 0x3e80000017175820 */ /* 0x000fe20000400000 */
[----:B------:R-:W-:Y:S01]  /*4170*/  FSETP.GEU.AND P5, PT, |R5|, 1.175494350822287508e-38, PT ;  /* 0x008000000500780b */ /* 0x000fe20003fae200 */
[----:B------:R-:W-:Y:S01]  /*4180*/  @!P2 FMUL R22, R22, 16777216 ;  /* 0x4b8000001616a820 */ /* 0x000fe20000400000 */
[----:B------:R-:W-:Y:S01]  /*4190*/  FSEL R11, R25, 0.25, !P6 ;  /* 0x3e800000190b7808 */ /* 0x000fe20007000000 */
[----:B------:R-:W-:Y:S01]  /*41a0*/  @!P2 FMUL R9, R9, 16777216 ;  /* 0x4b8000000909a820 */ /* 0x000fe20000400000 */
[----:B------:R-:W2:Y:S01]  /*41b0*/  MUFU.RCP R4, R4 ;  /* 0x0000000400047308 */ /* 0x000ea20000001000 */
[----:B------:R-:W-:Y:S01]  /*41c0*/  LOP3.LUT R6, R13, 0x7, R12, 0xf8, !PT ;  /* 0x000000070d067812 */ /* 0x000fe200078ef80c */
[----:B------:R-:W-:Y:S01]  /*41d0*/  @P0 FMUL R5, R5, 0.25 ;  /* 0x3e80000005050820 */ /* 0x000fe20000400000 */
[----:B------:R-:W-:Y:S01]  /*41e0*/  FSETP.GT.AND P2, PT, |R0|, 8.50705917302346158658e+37, PT ;  /* 0x7e8000000000780b */ /* 0x000fe20003f44200 */
[----:B------:R-:W-:Y:S01]  /*41f0*/  @!P4 FMUL R23, R23, 16777216 ;  /* 0x4b8000001717c820 */ /* 0x000fe20000400000 */
[----:B------:R-:W-:Y:S01]  /*4200*/  FSETP.GT.AND P6, PT, |R24|, 8.50705917302346158658e+37, PT ;  /* 0x7e8000001800780b */ /* 0x000fe20003fc4200 */
[----:B------:R-:W-:Y:S01]  /*4210*/  @!P4 FMUL R10, R10, 16777216 ;  /* 0x4b8000000a0ac820 */ /* 0x000fe20000400000 */
[----:B------:R-:W-:Y:S01]  /*4220*/  FSEL R13, R25, 0.25, !P0 ;  /* 0x3e800000190d7808 */ /* 0x000fe20004000000 */
[----:B------:R-:W-:Y:S01]  /*4230*/  @!P3 FMUL R11, R11, 16777216 ;  /* 0x4b8000000b0bb820 */ /* 0x000fe20000400000 */
[----:B------:R-:W-:Y:S01]  /*4240*/  LOP3.LUT P0, RZ, R12, 0x1f8, RZ, 0xc0, !PT ;  /* 0x000001f80cff7812 */ /* 0x000fe2000780c0ff */
[----:B------:R-:W-:Y:S01]  /*4250*/  @!P5 FMUL R5, R5, 16777216 ;  /* 0x4b8000000505d820 */ /* 0x000fe20000400000 */
[----:B------:R-:W-:Y:S01]  /*4260*/  FSETP.GEU.AND P4, PT, |R0|, 1.175494350822287508e-38, PT ;  /* 0x008000000000780b */ /* 0x000fe20003f8e200 */
[----:B0-----:R-:W-:Y:S01]  /*4270*/  FMUL R20, R20, R7 ;  /* 0x0000000714147220 */ /* 0x001fe20000400000 */
[----:B------:R-:W-:Y:S01]  /*4280*/  FSETP.GEU.AND P3, PT, |R24|, 1.175494350822287508e-38, PT ;  /* 0x008000001800780b */ /* 0x000fe20003f6e200 */
[----:B------:R-:W-:Y:S01]  /*4290*/  IMAD.MOV.U32 R7, RZ, RZ, 0x2 ;  /* 0x00000002ff077424 */ /* 0x000fe200078e00ff */
[----:B------:R-:W-:Y:S01]  /*42a0*/  ISETP.LT.AND P0, PT, R6, 0x200, !P0 ;  /* 0x000002000600780c */ /* 0x000fe20004701270 */
[----:B------:R0:W3:Y:S01]  /*42b0*/  MUFU.RCP R16, R5 ;  /* 0x0000000500107308 */ /* 0x0000e20000001000 */
[----:B-1----:R-:W-:Y:S01]  /*42c0*/  F2FP.BF16.PACK_AB R14, R14, R15 ;  /* 0x0000000f0e0e723e */ /* 0x002fe200000010ff */
[----:B--2---:R-:W-:Y:S01]  /*42d0*/  FMUL R11, R4, R11 ;  /* 0x0000000b040b7220 */ /* 0x004fe20000400000 */
[----:B------:R-:W-:Y:S01]  /*42e0*/  @P2 FMUL R0, R0, 0.25 ;  /* 0x3e80000000002820 */ /* 0x000fe20000400000 */
[----:B------:R-:W-:Y:S01]  /*42f0*/  @P6 FMUL R24, R24, 0.25 ;  /* 0x3e80000018186820 */ /* 0x000fe20000400000 */
[----:B------:R-:W-:Y:S01]  /*4300*/  FMUL R21, R21, R8 ;  /* 0x0000000815157220 */ /* 0x000fe20000400000 */
[----:B------:R-:W-:Y:S01]  /*4310*/  PRMT R8, R14, 0x7632, R8 ;  /* 0x000076320e087816 */ /* 0x000fe20000000008 */
[----:B------:R-:W-:Y:S01]  /*4320*/  @!P5 FMUL R13, R13, 16777216 ;  /* 0x4b8000000d0dd820 */ /* 0x000fe20000400000 */
[----:B------:R-:W1:Y:S01]  /*4330*/  MUFU.RCP R22, R22 ;  /* 0x0000001600167308 */ /* 0x000e620000001000 */
[-C--:B0-----:R-:W-:Y:S01]  /*4340*/  IMAD.WIDE R4, R6, R7.reuse, c[0x0][0x190] ;  /* 0x0000640006047625 */ /* 0x081fe200078e0207 */
[----:B------:R-:W-:Y:S01]  /*4350*/  @!P4 FMUL R0, R0, 16777216 ;  /* 0x4b8000000000c820 */ /* 0x000fe20000400000 */
[----:B------:R-:W-:Y:S01]  /*4360*/  @!P3 FMUL R24, R24, 16777216 ;  /* 0x4b8000001818b820 */ /* 0x000fe20000400000 */
[----:B------:R-:W-:Y:S01]  /*4370*/  FSEL R15, R25, 0.25, !P6 ;  /* 0x3e800000190f7808 */ /* 0x000fe20007000000 */
[----:B------:R-:W-:Y:S01]  /*4380*/  IMAD.WIDE R6, R6, R7, c[0x0][0x198] ;  /* 0x0000660006067625 */ /* 0x000fe200078e0207 */
[----:B------:R0:W-:Y:S02]  /*4390*/  @P0 STG.E.U16 [R4.64], R14 ;  /* 0x0000000e04000986 */ /* 0x0001e4000c101504 */
[----:B------:R-:W2:Y:S01]  /*43a0*/  MUFU.RCP R23, R23 ;  /* 0x0000001700177308 */ /* 0x000ea20000001000 */
[----:B------:R-:W-:Y:S01]  /*43b0*/  @!P3 FMUL R15, R15, 16777216 ;  /* 0x4b8000000f0fb820 */ /* 0x000fe20000400000 */
[----:B------:R0:W-:Y:S01]  /*43c0*/  @P0 STG.E.U16 [R6.64], R8 ;  /* 0x0000000806000986 */ /* 0x0001e2000c101504 */
[----:B---3--:R-:W-:Y:S01]  /*43d0*/  FMUL R16, R16, R13 ;  /* 0x0000000d10107220 */ /* 0x008fe20000400000 */
[----:B------:R-:W-:-:S02]  /*43e0*/  IMAD.MOV.U32 R13, RZ, RZ, -0x200 ;  /* 0xfffffe00ff0d7424 */ /* 0x000fc400078e00ff */
[----:B------:R-:W-:Y:S01]  /*43f0*/  BAR.SYNC.DEFER_BLOCKING 0x0 ;  /* 0x0000000000007b1d */ /* 0x000fe20000010000 */
[----:B------:R-:W-:Y:S01]  /*4400*/  IMAD.MOV.U32 R12, RZ, RZ, -0x1 ;  /* 0xffffffffff0c7424 */ /* 0x000fe200078e00ff */
[----:B-1----:R-:W-:Y:S01]  /*4410*/  FMUL R22, R22, R9 ;  /* 0x0000000916167220 */ /* 0x002fe20000400000 */
[----:B------:R-:W-:-:S03]  /*4420*/  FSEL R9, R25, 0.25, !P2 ;  /* 0x3e80000019097808 */ /* 0x000fc60005000000 */
[----:B------:R-:W1:Y:S02]  /*4430*/  MUFU.RCP R0, R0 ;  /* 0x0000000000007308 */ /* 0x000e640000001000 */
[----:B------:R-:W-:Y:S01]  /*4440*/  @!P4 FMUL R9, R9, 16777216 ;  /* 0x4b8000000909c820 */ /* 0x000fe20000400000 */
[----:B--2---:R-:W-:-:S05]  /*4450*/  FMUL R23, R23, R10 ;  /* 0x0000000a17177220 */ /* 0x004fca0000400000 */
[----:B------:R-:W2:Y:S01]  /*4460*/  MUFU.RCP R24, R24 ;  /* 0x0000001800187308 */ /* 0x000ea20000001000 */
[----:B-1----:R-:W-:Y:S01]  /*4470*/  FMUL R0, R0, R9 ;  /* 0x0000000900007220 */ /* 0x002fe20000400000 */
[----:B------:R0:W-:Y:S04]  /*4480*/  STS [RZ], R20 ;  /* 0x00000014ff007388 */ /* 0x0001e80000000800 */
[----:B------:R0:W-:Y:S01]  /*4490*/  STS [0x8], R21 ;  /* 0x00000815ff007388 */ /* 0x0001e20000000800 */
[----:B--2---:R-:W-:-:S03]  /*44a0*/  FMUL R24, R24, R15 ;  /* 0x0000000f18187220 */ /* 0x004fc60000400000 */
[----:B------:R0:W-:Y:S04]  /*44b0*/  STS [0x10], R22 ;  /* 0x00001016ff007388 */ /* 0x0001e80000000800 */
[----:B------:R0:W-:Y:S04]  /*44c0*/  STS [0x18], R23 ;  /* 0x00001817ff007388 */ /* 0x0001e80000000800 */
[----:B------:R0:W-:Y:S04]  /*44d0*/  STS [0x20], R11 ;  /* 0x0000200bff007388 */ /* 0x0001e80000000800 */
[----:B------:R0:W-:Y:S04]  /*44e0*/  STS [0x28], R16 ;  /* 0x00002810ff007388 */ /* 0x0001e80000000800 */
[----:B------:R0:W-:Y:S04]  /*44f0*/  STS [0x30], R0 ;  /* 0x00003000ff007388 */ /* 0x0001e80000000800 */
[----:B------:R0:W-:Y:S04]  /*4500*/  STS [0x38], R24 ;  /* 0x00003818ff007388 */ /* 0x0001e80000000800 */
[----:B------:R-:W-:Y:S06]  /*4510*/  BAR.SYNC.DEFER_BLOCKING 0x0 ;  /* 0x0000000000007b1d */ /* 0x000fec0000010000 */
[----:B0-----:R-:W1:Y:S02]  /*4520*/  LDS R3, [R3.X8] ;  /* 0x0000000003037984 */ /* 0x001e640000008800 */
.L_x_47:
[----:B------:R-:W-:Y:S01]  /*4530*/  IMAD.IADD R18, R2, 0x1, R13 ;  /* 0x0000000102127824 */ /* 0x000fe200078e020d */
[----:B0-----:R-:W-:Y:S01]  /*4540*/  CS2R R4, SRZ ;  /* 0x0000000000047805 */ /* 0x001fe2000001ff00 */
[----:B------:R-:W-:Y:S01]  /*4550*/  IMAD.MOV.U32 R19, RZ, RZ, 0x4 ;  /* 0x00000004ff137424 */ /* 0x000fe200078e00ff */
[----:B------:R-:W-:-:S02]  /*4560*/  CS2R R6, SRZ ;  /* 0x0000000000067805 */ /* 0x000fc4000001ff00 */
[----:B------:R-:W-:-:S05]  /*4570*/  IADD3 R14, R18, 0x200, RZ ;  /* 0x00000200120e7810 */ /* 0x000fca0007ffe0ff */
[----:B------:R-:W-:-:S05]  /*4580*/  IMAD.WIDE R16, R14, R19, c[0x0][0x188] ;  /* 0x000062000e107625 */ /* 0x000fca00078e0213 */
[----:B------:R-:W2:Y:S01]  /*4590*/  @!P1 LDG.E.EF.128 R4, [R16.64] ;  /* 0x0000000410049981 */ /* 0x000ea2000c0e1d00 */
[----:B------:R-:W-:Y:S01]  /*45a0*/  IADD3 R18, R18, 0x204, RZ ;  /* 0x0000020412127810 */ /* 0x000fe20007ffe0ff */
[----:B------:R-:W-:Y:S01]  /*45b0*/  CS2R R8, SRZ ;  /* 0x0000000000087805 */ /* 0x000fe2000001ff00 */
[----:B------:R-:W-:-:S03]  /*45c0*/  CS2R R10, SRZ ;  /* 0x00000000000a7805 */ /* 0x000fc6000001ff00 */
[----:B------:R-:W-:-:S05]  /*45d0*/  IMAD.WIDE R18, R18, R19, c[0x0][0x188] ;  /* 0x0000620012127625 */ /* 0x000fca00078e0213 */
[----:B------:R0:W3:Y:S01]  /*45e0*/  @!P1 LDG.E.EF.128 R8, [R18.64] ;  /* 0x0000000412089981 */ /* 0x0000e2000c0e1d00 */
[----:B------:R-:W-:Y:S01]  /*45f0*/  BSSY B0, `(.L_x_26) ;  /* 0x0000035000007945 */ /* 0x000fe20003800000 */
[----:B--2---:R-:W-:Y:S01]  /*4600*/  FMUL R15, R4, R4 ;  /* 0x00000004040f7220 */ /* 0x004fe20000400000 */
[----:B------:R-:W-:-:S03]  /*4610*/  FMUL R0, R5, R5 ;  /* 0x0000000505007220 */ /* 0x000fc60000400000 */
[----:B------:R-:W-:Y:S01]  /*4620*/  FMUL R15, R15, R4 ;  /* 0x000000040f0f7220 */ /* 0x000fe20000400000 */
[----:B------:R-:W-:-:S03]  /*4630*/  FMUL R0, R0, R5 ;  /* 0x0000000500007220 */ /* 0x000fc60000400000 */
[----:B------:R-:W-:Y:S01]  /*4640*/  FFMA R15, R15, 0.044714998453855514526, R4 ;  /* 0x3d3727130f0f7823 */ /* 0x000fe20000000004 */
[----:B0-----:R-:W-:-:S03]  /*4650*/  FFMA R19, R0, 0.044714998453855514526, R5 ;  /* 0x3d37271300137823 */ /* 0x001fc60000000005 */
[----:B------:R-:W-:-:S04]  /*4660*/  FMUL R21, R15, 0.79788458347320556641 ;  /* 0x3f4c422a0f157820 */ /* 0x000fc80000400000 */
[----:B------:R-:W-:-:S05]  /*4670*/  FADD.FTZ R20, |R21|, -RZ ;  /* 0x800000ff15147221 */ /* 0x000fca0000010200 */
[----:B------:R-:W-:-:S13]  /*4680*/  FSETP.GE.AND P2, PT, R20, 0.60000002384185791016, PT ;  /* 0x3f19999a1400780b */ /* 0x000fda0003f46000 */
[C---:B------:R-:W-:Y:S01]  /*4690*/  @P2 FMUL R15, R20.reuse, 2.8853900432586669922 ;  /* 0x4038aa3b140f2820 */ /* 0x040fe20000400000 */
[----:B------:R-:W-:Y:S01]  /*46a0*/  @!P2 IMAD.MOV.U32 R18, RZ, RZ, 0x3c80f082 ;  /* 0x3c80f082ff12a424 */ /* 0x000fe200078e00ff */
[----:B------:R-:W-:Y:S01]  /*46b0*/  @!P2 FMUL R17, R21, R21 ;  /* 0x000000151511a220 */ /* 0x000fe20000400000 */
[----:B------:R-:W-:Y:S01]  /*46c0*/  @P2 IMAD.MOV.U32 R23, RZ, RZ, 0x3f800000 ;  /* 0x3f800000ff172424 */ /* 0x000fe200078e00ff */
[----:B------:R-:W-:Y:S02]  /*46d0*/  @P2 FSETP.GE.AND P0, PT, R20, 9.010913848876953125, PT ;  /* 0x41102cb41400280b */ /* 0x000fe40003f06000 */
[----:B------:R-:W0:Y:S01]  /*46e0*/  @P2 MUFU.EX2 R15, R15 ;  /* 0x0000000f000f2308 */ /* 0x000e220000000800 */
[----:B------:R-:W-:-:S04]  /*46f0*/  @!P2 FFMA.FTZ R0, R17, R18, -0.052303962409496307373 ;  /* 0xbd563cae1100a423 */ /* 0x000fc80000010012 */
[----:B------:R-:W-:-:S04]  /*4700*/  @!P2 FFMA.FTZ R0, R17, R0, 0.1331529766321182251 ;  /* 0x3e0859411100a423 */ /* 0x000fc80000010000 */
[----:B------:R-:W-:-:S04]  /*4710*/  @!P2 FFMA.FTZ R0, R17, R0, -0.33332768082618713379 ;  /* 0xbeaaa9ed1100a423 */ /* 0x000fc80000010000 */
[----:B------:R-:W-:Y:S01]  /*4720*/  @!P2 FFMA.FTZ R0, R17, R0, RZ ;  /* 0x000000001100a223 */ /* 0x000fe200000100ff */
[----:B0-----:R-:W-:-:S06]  /*4730*/  @P2 FADD R16, R15, 1 ;  /* 0x3f8000000f102421 */ /* 0x001fcc0000000000 */
[----:B------:R-:W0:Y:S02]  /*4740*/  @P2 MUFU.RCP R16, R16 ;  /* 0x0000001000102308 */ /* 0x000e240000001000 */
[----:B0-----:R-:W-:Y:S01]  /*4750*/  @P2 FFMA.FTZ R18, R16, -2, R23 ;  /* 0xc000000010122823 */ /* 0x001fe20000010017 */
[----:B------:R-:W-:Y:S01]  /*4760*/  FMUL R23, R19, 0.79788458347320556641 ;  /* 0x3f4c422a13177820 */ /* 0x000fe20000400000 */
[----:B------:R-:W-:Y:S01]  /*4770*/  FMUL R19, R6, R6 ;  /* 0x0000000606137220 */ /* 0x000fe20000400000 */
[----:B------:R-:W-:Y:S02]  /*4780*/  FMUL R16, R7, R7 ;  /* 0x0000000707107220 */ /* 0x000fe40000400000 */
[----:B------:R-:W-:Y:S01]  /*4790*/  FADD.FTZ R20, |R23|, -RZ ;  /* 0x800000ff17147221 */ /* 0x000fe20000010200 */
[----:B------:R-:W-:Y:S01]  /*47a0*/  @P2 FSEL R18, R18, 1, !P0 ;  /* 0x3f80000012122808 */ /* 0x000fe20004000000 */
[----:B------:R-:W-:-:S03]  /*47b0*/  FMUL R19, R19, R6 ;  /* 0x0000000613137220 */ /* 0x000fc60000400000 */
[----:B------:R-:W-:Y:S01]  /*47c0*/  FSETP.GE.AND P0, PT, R20, 0.60000002384185791016, PT ;  /* 0x3f19999a1400780b */ /* 0x000fe20003f06000 */
[----:B------:R-:W-:Y:S01]  /*47d0*/  FFMA R19, R19, 0.044714998453855514526, R6 ;  /* 0x3d37271313137823 */ /* 0x000fe20000000006 */
[----:B------:R-:W-:Y:S01]  /*47e0*/  @P2 LOP3.LUT R15, R18, 0x80000000, R21, 0xf8, !PT ;  /* 0x80000000120f2812 */ /* 0x000fe200078ef815 */
[----:B------:R-:W-:Y:S01]  /*47f0*/  @!P2 FFMA.FTZ R15, R21, R0, R21 ;  /* 0x00000000150fa223 */ /* 0x000fe20000010015 */
[----:B---3--:R-:W-:Y:S01]  /*4800*/  FMUL R21, R8, R8 ;  /* 0x0000000808157220 */ /* 0x008fe20000400000 */
[----:B------:R-:W-:-:S08]  /*4810*/  FMUL R18, R16, R7 ;  /* 0x0000000710127220 */ /* 0x000fd00000400000 */
        /* <DEDUP_REMOVED lines=11> */
.L_x_27:
[----:B------:R-:W-:Y:S01]  /*48d0*/  IMAD.MOV.U32 R0, RZ, RZ, 0x3c80f082 ;  /* 0x3c80f082ff007424 */ /* 0x000fe200078e00ff */
[----:B------:R-:W-:-:S04]  /*48e0*/  FMUL R17, R23, R23 ;  /* 0x0000001717117220 */ /* 0x000fc80000400000 */
[----:B------:R-:W-:-:S04]  /*48f0*/  FFMA.FTZ R0, R17, R0, -0.052303962409496307373 ;  /* 0xbd563cae11007423 */ /* 0x000fc80000010000 */
[----:B------:R-:W-:-:S04]  /*4900*/  FFMA.FTZ R0, R17, R0, 0.1331529766321182251 ;  /* 0x3e08594111007423 */ /* 0x000fc80000010000 */
[----:B------:R-:W-:-:S04]  /*4910*/  FFMA.FTZ R0, R17, R0, -0.33332768082618713379 ;  /* 0xbeaaa9ed11007423 */ /* 0x000fc80000010000 */
[----:B------:R-:W-:-:S04]  /*4920*/  FFMA.FTZ R0, R17, R0, RZ ;  /* 0x0000000011007223 */ /* 0x000fc800000100ff */
[----:B------:R-:W-:Y:S02]  /*4930*/  FFMA.FTZ R16, R23, R0, R23 ;  /* 0x0000000017107223 */ /* 0x000fe40000010017 */
.L_x_28:
[----:B------:R-:W-:Y:S05]  /*4940*/  BSYNC B0 ;  /* 0x0000000000007941 */ /* 0x000fea0003800000 */
.L_x_26:
[----:B------:R-:W-:Y:S01]  /*4950*/  FMUL R22, R19, 0.79788458347320556641 ;  /* 0x3f4c422a13167820 */ /* 0x000fe20000400000 */
[----:B------:R-:W-:Y:S01]  /*4960*/  BSSY B0, `(.L_x_29) ;  /* 0x0000018000007945 */ /* 0x000fe20003800000 */
[----:B------:R-:W-:Y:S01]  /*4970*/  FMUL R21, R21, R8 ;  /* 0x0000000815157220 */ /* 0x000fe20000400000 */
[----:B------:R-:W-:Y:S01]  /*4980*/  FFMA R19, R18, 0.044714998453855514526, R7 ;  /* 0x3d37271312137823 */ /* 0x000fe20000000007 */
        /* <DEDUP_REMOVED lines=14> */
.L_x_30:
[----:B------:R-:W-:Y:S01]  /*4a70*/  IMAD.MOV.U32 R0, RZ, RZ, 0x3c80f082 ;  /* 0x3c80f082ff007424 */ /* 0x000fe200078e00ff */
[----:B------:R-:W-:-:S04]  /*4a80*/  FMUL R17, R22, R22 ;  /* 0x0000001616117220 */ /* 0x000fc80000400000 */
[----:B------:R-:W-:-:S04]  /*4a90*/  FFMA.FTZ R0, R17, R0, -0.052303962409496307373 ;  /* 0xbd563cae11007423 */ /* 0x000fc80000010000 */
[----:B------:R-:W-:-:S04]  /*4aa0*/  FFMA.FTZ R0, R17, R0, 0.1331529766321182251 ;  /* 0x3e08594111007423 */ /* 0x000fc80000010000 */
[----:B------:R-:W-:-:S04]  /*4ab0*/  FFMA.FTZ R0, R17, R0, -0.33332768082618713379 ;  /* 0xbeaaa9ed11007423 */ /* 0x000fc80000010000 */
[----:B------:R-:W-:-:S04]  /*4ac0*/  FFMA.FTZ R0, R17, R0, RZ ;  /* 0x0000000011007223 */ /* 0x000fc800000100ff */
[----:B------:R-:W-:Y:S02]  /*4ad0*/  FFMA.FTZ R17, R22, R0, R22 ;  /* 0x0000000016117223 */ /* 0x000fe40000010016 */
.L_x_31:
[----:B------:R-:W-:Y:S05]  /*4ae0*/  BSYNC B0 ;  /* 0x0000000000007941 */ /* 0x000fea0003800000 */
.L_x_29:
        /* <DEDUP_REMOVED lines=18> */
.L_x_33:
[----:B------:R-:W-:Y:S01]  /*4c10*/  IMAD.MOV.U32 R0, RZ, RZ, 0x3c80f082 ;  /* 0x3c80f082ff007424 */ /* 0x000fe200078e00ff */
[----:B------:R-:W-:-:S04]  /*4c20*/  FMUL R19, R23, R23 ;  /* 0x0000001717137220 */ /* 0x000fc80000400000 */
[----:B------:R-:W-:-:S04]  /*4c30*/  FFMA.FTZ R0, R19, R0, -0.052303962409496307373 ;  /* 0xbd563cae13007423 */ /* 0x000fc80000010000 */
[----:B------:R-:W-:-:S04]  /*4c40*/  FFMA.FTZ R0, R19, R0, 0.1331529766321182251 ;  /* 0x3e08594113007423 */ /* 0x000fc80000010000 */
[----:B------:R-:W-:-:S04]  /*4c50*/  FFMA.FTZ R0, R19, R0, -0.33332768082618713379 ;  /* 0xbeaaa9ed13007423 */ /* 0x000fc80000010000 */
[----:B------:R-:W-:-:S04]  /*4c60*/  FFMA.FTZ R0, R19, R0, RZ ;  /* 0x0000000013007223 */ /* 0x000fc800000100ff */
[----:B------:R-:W-:Y:S02]  /*4c70*/  FFMA.FTZ R18, R23, R0, R23 ;  /* 0x0000000017127223 */ /* 0x000fe40000010017 */
.L_x_34:
[----:B------:R-:W-:Y:S05]  /*4c80*/  BSYNC B0 ;  /* 0x0000000000007941 */ /* 0x000fea0003800000 */
.L_x_32:
        /* <DEDUP_REMOVED lines=18> */
.L_x_36:
[----:B------:R-:W-:Y:S01]  /*4db0*/  IMAD.MOV.U32 R0, RZ, RZ, 0x3c80f082 ;  /* 0x3c80f082ff007424 */ /* 0x000fe200078e00ff */
[----:B------:R-:W-:-:S04]  /*4dc0*/  FMUL R19, R24, R24 ;  /* 0x0000001818137220 */ /* 0x000fc80000400000 */
[----:B------:R-:W-:-:S04]  /*4dd0*/  FFMA.FTZ R0, R19, R0, -0.052303962409496307373 ;  /* 0xbd563cae13007423 */ /* 0x000fc80000010000 */
[----:B------:R-:W-:-:S04]  /*4de0*/  FFMA.FTZ R0, R19, R0, 0.1331529766321182251 ;  /* 0x3e08594113007423 */ /* 0x000fc80000010000 */
[----:B------:R-:W-:-:S04]  /*4df0*/  FFMA.FTZ R0, R19, R0, -0.33332768082618713379 ;  /* 0xbeaaa9ed13007423 */ /* 0x000fc80000010000 */
[----:B------:R-:W-:-:S04]  /*4e00*/  FFMA.FTZ R0, R19, R0, RZ ;  /* 0x0000000013007223 */ /* 0x000fc800000100ff */
[----:B------:R-:W-:Y:S02]  /*4e10*/  FFMA.FTZ R19, R24, R0, R24 ;  /* 0x0000000018137223 */ /* 0x000fe40000010018 */
.L_x_37:
[----:B------:R-:W-:Y:S05]  /*4e20*/  BSYNC B0 ;  /* 0x0000000000007941 */ /* 0x000fea0003800000 */
.L_x_35:
        /* <DEDUP_REMOVED lines=17> */
.L_x_39:
[----:B------:R-:W-:Y:S01]  /*4f40*/  IMAD.MOV.U32 R0, RZ, RZ, 0x3c80f082 ;  /* 0x3c80f082ff007424 */ /* 0x000fe200078e00ff */
[----:B------:R-:W-:-:S04]  /*4f50*/  FMUL R21, R25, R25 ;  /* 0x0000001919157220 */ /* 0x000fc80000400000 */
[----:B------:R-:W-:-:S04]  /*4f60*/  FFMA.FTZ R0, R21, R0, -0.052303962409496307373 ;  /* 0xbd563cae15007423 */ /* 0x000fc80000010000 */
[----:B------:R-:W-:-:S04]  /*4f70*/  FFMA.FTZ R0, R21, R0, 0.1331529766321182251 ;  /* 0x3e08594115007423 */ /* 0x000fc80000010000 */
[----:B------:R-:W-:-:S04]  /*4f80*/  FFMA.FTZ R0, R21, R0, -0.33332768082618713379 ;  /* 0xbeaaa9ed15007423 */ /* 0x000fc80000010000 */
[----:B------:R-:W-:-:S04]  /*4f90*/  FFMA.FTZ R0, R21, R0, RZ ;  /* 0x0000000015007223 */ /* 0x000fc800000100ff */
[----:B------:R-:W-:Y:S02]  /*4fa0*/  FFMA.FTZ R20, R25, R0, R25 ;  /* 0x0000000019147223 */ /* 0x000fe40000010019 */
.L_x_40:
[----:B------:R-:W-:Y:S05]  /*4fb0*/  BSYNC B0 ;  /* 0x0000000000007941 */ /* 0x000fea0003800000 */
.L_x_38:
        /* <DEDUP_REMOVED lines=16> */
.L_x_42:
[----:B------:R-:W-:Y:S01]  /*50c0*/  IMAD.MOV.U32 R0, RZ, RZ, 0x3c80f082 ;  /* 0x3c80f082ff007424 */ /* 0x000fe200078e00ff */
[----:B------:R-:W-:-:S04]  /*50d0*/  FMUL R21, R24, R24 ;  /* 0x0000001818157220 */ /* 0x000fc80000400000 */
[----:B------:R-:W-:-:S04]  /*50e0*/  FFMA.FTZ R0, R21, R0, -0.052303962409496307373 ;  /* 0xbd563cae15007423 */ /* 0x000fc80000010000 */
[----:B------:R-:W-:-:S04]  /*50f0*/  FFMA.FTZ R0, R21, R0, 0.1331529766321182251 ;  /* 0x3e08594115007423 */ /* 0x000fc80000010000 */
[----:B------:R-:W-:-:S04]  /*5100*/  FFMA.FTZ R0, R21, R0, -0.33332768082618713379 ;  /* 0xbeaaa9ed15007423 */ /* 0x000fc80000010000 */
[----:B------:R-:W-:-:S04]  /*5110*/  FFMA.FTZ R0, R21, R0, RZ ;  /* 0x0000000015007223 */ /* 0x000fc800000100ff */
[----:B------:R-:W-:Y:S02]  /*5120*/  FFMA.FTZ R21, R24, R0, R24 ;  /* 0x0000000018157223 */ /* 0x000fe40000010018 */
.L_x_43:
[----:B------:R-:W-:Y:S05]  /*5130*/  BSYNC B0 ;  /* 0x0000000000007941 */ /* 0x000fea0003800000 */
.L_x_41:
[----:B------:R-:W-:Y:S01]  /*5140*/  FMUL R25, R23, 0.79788458347320556641 ;  /* 0x3f4c422a17197820 */ /* 0x000fe20000400000 */
[----:B------:R-:W-:Y:S01]  /*5150*/  BSSY B0, `(.L_x_44) ;  /* 0x000001d000007945 */ /* 0x000fe20003800000 */
[----:B------:R-:W-:Y:S01]  /*5160*/  FMUL R22, R4, 0.5 ;  /* 0x3f00000004167820 */ /* 0x000fe20000400000 */
        /* <DEDUP_REMOVED lines=8> */
[----:B------:R-:W-:-:S11]  /*51f0*/  FMUL R11, R11, 0.5 ;  /* 0x3f0000000b0b7820 */ /* 0x000fd60000400000 */
        /* <DEDUP_REMOVED lines=11> */
.L_x_45:
[----:B------:R-:W-:Y:S01]  /*52b0*/  IMAD.MOV.U32 R0, RZ, RZ, 0x3c80f082 ;  /* 0x3c80f082ff007424 */ /* 0x000fe200078e00ff */
[----:B------:R-:W-:-:S04]  /*52c0*/  FMUL R5, R25, R25 ;  /* 0x0000001919057220 */ /* 0x000fc80000400000 */
[----:B------:R-:W-:-:S04]  /*52d0*/  FFMA.FTZ R0, R5, R0, -0.052303962409496307373 ;  /* 0xbd563cae05007423 */ /* 0x000fc80000010000 */
[----:B------:R-:W-:-:S04]  /*52e0*/  FFMA.FTZ R0, R5, R0, 0.1331529766321182251 ;  /* 0x3e08594105007423 */ /* 0x000fc80000010000 */
[----:B------:R-:W-:-:S04]  /*52f0*/  FFMA.FTZ R0, R5, R0, -0.33332768082618713379 ;  /* 0xbeaaa9ed05007423 */ /* 0x000fc80000010000 */
[----:B------:R-:W-:-:S04]  /*5300*/  FFMA.FTZ R0, R5, R0, RZ ;  /* 0x0000000005007223 */ /* 0x000fc800000100ff */
[----:B------:R-:W-:Y:S02]  /*5310*/  FFMA.FTZ R0, R0, R25, R25 ;  /* 0x0000001900007223 */ /* 0x000fe40000010019 */
.L_x_46:
[----:B------:R-:W-:Y:S05]  /*5320*/  BSYNC B0 ;  /* 0x0000000000007941 */ /* 0x000fea0003800000 */
.L_x_44:
[----:B------:R-:W-:Y:S01]  /*5330*/  FADD R17, R17, 1 ;  /* 0x3f80000011117421 */ /* 0x000fe20000000000 */
[----:B------:R-:W-:Y:S01]  /*5340*/  FADD R18, R18, 1 ;  /* 0x3f80000012127421 */ /* 0x000fe20000000000 */
[----:B------:R-:W-:Y:S01]  /*5350*/  FADD R19, R19, 1 ;  /* 0x3f80000013137421 */ /* 0x000fe20000000000 */
[----:B------:R-:W-:Y:S01]  /*5360*/  FADD R16, R16, 1 ;  /* 0x3f80000010107421 */ /* 0x000fe20000000000 */
[----:B------:R-:W-:Y:S01]  /*5370*/  FMUL R4, R17, R6 ;  /* 0x0000000611047220 */ /* 0x000fe20000400000 */
[----:B------:R-:W-:Y:S01]  /*5380*/  FMUL R18, R18, R7 ;  /* 0x0000000712127220 */ /* 0x000fe20000400000 */
[----:B------:R-:W-:Y:S01]  /*5390*/  FADD R21, R21, 1 ;  /* 0x3f80000015157421 */ /* 0x000fe20000000000 */
[----:B------:R-:W-:Y:S01]  /*53a0*/  FMUL R16, R16, R23 ;  /* 0x0000001710107220 */ /* 0x000fe20000400000 */
[C---:B-1----:R-:W-:Y:S01]  /*53b0*/  FMUL R5, R3.reuse, R4 ;  /* 0x0000000403057220 */ /* 0x042fe20000400000 */
[----:B------:R-:W-:Y:S01]  /*53c0*/  FMUL R18, R3, R18 ;  /* 0x0000001203127220 */ /* 0x000fe20000400000 */
[----:B------:R-:W-:Y:S01]  /*53d0*/  FMUL R4, R19, R8 ;  /* 0x0000000813047220 */ /* 0x000fe20000400000 */
[----:B------:R-:W-:Y:S01]  /*53e0*/  FADD R15, R15, 1 ;  /* 0x3f8000000f0f7421 */ /* 0x000fe20000000000 */
[----:B------:R0:W1:Y:S01]  /*53f0*/  FRND R7, R5 ;  /* 0x0000000500077307 */ /* 0x0000620000201000 */
[C---:B------:R-:W-:Y:S01]  /*5400*/  FMUL R16, R3.reuse, R16 ;  /* 0x0000001003107220 */ /* 0x040fe20000400000 */
[----:B------:R-:W-:Y:S01]  /*5410*/  FMUL R6, R3, R4 ;  /* 0x0000000403067220 */ /* 0x000fe20000400000 */
[----:B------:R-:W-:Y:S01]  /*5420*/  FMUL R4, R21, R10 ;  /* 0x0000000a15047220 */ /* 0x000fe20000400000 */
[----:B------:R-:W-:Y:S01]  /*5430*/  FADD R0, R0, 1 ;  /* 0x3f80000000007421 */ /* 0x000fe20000000000 */
[----:B------:R-:W-:-:S03]  /*5440*/  FADD R20, R20, 1 ;  /* 0x3f80000014147421 */ /* 0x000fc60000000000 */
[----:B------:R-:W2:Y:S01]  /*5450*/  FRND R18, R18 ;  /* 0x0000001200127307 */ /* 0x000ea20000201000 */
[----:B0-----:R-:W-:Y:S01]  /*5460*/  FMUL R5, R3, R4 ;  /* 0x0000000403057220 */ /* 0x001fe20000400000 */
[----:B------:R-:W-:Y:S01]  /*5470*/  FMUL R4, R15, R22 ;  /* 0x000000160f047220 */ /* 0x000fe20000400000 */
[----:B------:R-:W-:Y:S01]  /*5480*/  FMUL R0, R0, R11 ;  /* 0x0000000b00007220 */ /* 0x000fe20000400000 */
[----:B------:R-:W-:Y:S02]  /*5490*/  FMUL R20, R20, R9 ;  /* 0x0000000914147220 */ /* 0x000fe40000400000 */
[C---:B------:R-:W-:Y:S01]  /*54a0*/  FMUL R4, R3.reuse, R4 ;  /* 0x0000000403047220 */ /* 0x040fe20000400000 */
[----:B------:R-:W-:Y:S01]  /*54b0*/  FMUL R0, R3, R0 ;  /* 0x0000000003007220 */ /* 0x000fe20000400000 */
[----:B------:R-:W0:Y:S01]  /*54c0*/  FRND R16, R16 ;  /* 0x0000001000107307 */ /* 0x000e220000201000 */
[----:B-1----:R-:W-:Y:S01]  /*54d0*/  FSETP.GT.AND P3, PT, R7, -127, PT ;  /* 0xc2fe00000700780b */ /* 0x002fe20003f64000 */
[----:B------:R-:W-:-:S06]  /*54e0*/  FMUL R20, R3, R20 ;  /* 0x0000001403147220 */ /* 0x000fcc0000400000 */
[----:B------:R-:W1:Y:S01]  /*54f0*/  FRND R4, R4 ;  /* 0x0000000400047307 */ /* 0x000e620000201000 */
[C---:B--2---:R-:W-:Y:S02]  /*5500*/  FSETP.GT.AND P2, PT, R18.reuse, -127, PT ;  /* 0xc2fe00001200780b */ /* 0x044fe40003f44000 */
[----:B------:R-:W-:-:S05]  /*5510*/  FSETP.NAN.AND P4, PT, R18, R18, PT ;  /* 0x000000121200720b */ /* 0x000fca0003f88000 */
[----:B------:R-:W2:Y:S01]  /*5520*/  FRND R0, R0 ;  /* 0x0000000000007307 */ /* 0x000ea20000201000 */
[----:B0-----:R-:W-:-:S05]  /*5530*/  FSETP.GT.AND P0, PT, R16, -127, PT ;  /* 0xc2fe00001000780b */ /* 0x001fca0003f04000 */
[----:B------:R-:W-:Y:S02]  /*5540*/  @!P2 FSEL R18, R18, -127, P4 ;  /* 0xc2fe00001212a808 */ /* 0x000fe40002000000 */
[----:B------:R-:W0:Y:S01]  /*5550*/  FRND R5, R5 ;  /* 0x0000000500057307 */ /* 0x000e220000201000 */
[C---:B------:R-:W-:Y:S02]  /*5560*/  FSETP.NAN.AND P4, PT, R7.reuse, R7, PT ;  /* 0x000000070700720b */ /* 0x040fe40003f88000 */
[----:B-1----:R-:W-:Y:S02]  /*5570*/  FSETP.GT.AND P2, PT, R4, -127, PT ;  /* 0xc2fe00000400780b */ /* 0x002fe40003f44000 */
[----:B------:R-:W-:Y:S02]  /*5580*/  @!P3 FSEL R7, R7, -127, P4 ;  /* 0xc2fe00000707b808 */ /* 0x000fe40002000000 */
[----:B------:R-:W-:Y:S01]  /*5590*/  FSETP.NAN.AND P4, PT, R16, R16, PT ;  /* 0x000000101000720b */ /* 0x000fe20003f88000 */
[----:B------:R-:W1:Y:S01]  /*55a0*/  FRND R20, R20 ;  /* 0x0000001400147307 */ /* 0x000e620000201000 */
[----:B--2---:R-:W-:-:S02]  /*55b0*/  FSETP.GT.AND P3, PT, R0, -127, PT ;  /* 0xc2fe00000000780b */ /* 0x004fc40003f64000 */
[----:B------:R-:W-:Y:S02]  /*55c0*/  @!P0 FSEL R16, R16, -127, P4 ;  /* 0xc2fe000010108808 */ /* 0x000fe40002000000 */
[----:B------:R-:W-:-:S03]  /*55d0*/  FSETP.NAN.AND P4, PT, R4, R4, PT ;  /* 0x000000040400720b */ /* 0x000fc60003f88000 */
[----:B------:R-:W2:Y:S01]  /*55e0*/  FRND R6, R6 ;  /* 0x0000000600067307 */ /* 0x000ea20000201000 */
[C---:B0-----:R-:W-:Y:S02]  /*55f0*/  FSETP.GT.AND P0, PT, R5.reuse, -127, PT ;  /* 0xc2fe00000500780b */ /* 0x041fe40003f04000 */
[----:B------:R-:W-:Y:S02]  /*5600*/  @!P2 FSEL R4, R4, -127, P4 ;  /* 0xc2fe00000404a808 */ /* 0x000fe40002000000 */
[C---:B------:R-:W-:Y:S02]  /*5610*/  FSETP.NAN.AND P2, PT, R0.reuse, R0, PT ;  /* 0x000000000000720b */ /* 0x040fe40003f48000 */
[----:B------:R-:W-:Y:S01]  /*5620*/  FSETP.NAN.AND P5, PT, R5, R5, PT ;  /* 0x000000050500720b */ /* 0x000fe20003fa8000 */
[----:B------:R-:W0:Y:S01]  /*5630*/  F2I.S16.TRUNC.NTZ R10, R18 ;  /* 0x00000012000a7305 */ /* 0x000e22000020e900 */
[----:B------:R-:W-:Y:S02]  /*5640*/  @!P3 FSEL R0, R0, -127, P2 ;  /* 0xc2fe00000000b808 */ /* 0x000fe40001000000 */
[----:B------:R-:W-:-:S02]  /*5650*/  FSETP.GEU.AND P2, PT, R18, 127, PT ;  /* 0x42fe00001200780b */ /* 0x000fc40003f4e000 */
[----:B-1----:R-:W-:Y:S02]  /*5660*/  FSETP.GT.AND P4, PT, R20, -127, PT ;  /* 0xc2fe00001400780b */ /* 0x002fe40003f84000 */
[----:B------:R-:W-:Y:S01]  /*5670*/  @!P0 FSEL R5, R5, -127, P5 ;  /* 0xc2fe000005058808 */ /* 0x000fe20002800000 */
[----:B------:R-:W1:Y:S01]  /*5680*/  F2I.S16.TRUNC.NTZ R11, R7 ;  /* 0x00000007000b7305 */ /* 0x000e62000020e900 */
[----:B--2---:R-:W-:Y:S02]  /*5690*/  FSETP.GT.AND P0, PT, R6, -127, PT ;  /* 0xc2fe00000600780b */ /* 0x004fe40003f04000 */
[----:B------:R-:W-:Y:S02]  /*56a0*/  FSETP.NAN.AND P3, PT, R18, R18, PT ;  /* 0x000000121200720b */ /* 0x000fe40003f68000 */
[----:B------:R-:W-:Y:S02]  /*56b0*/  FSETP.GEU.AND P5, PT, R7, 127, PT ;  /* 0x42fe00000700780b */ /* 0x000fe40003fae000 */
[----:B------:R-:W-:Y:S01]  /*56c0*/  FSETP.NAN.AND P6, PT, R20, R20, PT ;  /* 0x000000141400720b */ /* 0x000fe20003fc8000 */
[----:B------:R-:W2:Y:S01]  /*56d0*/  F2I.S16.TRUNC.NTZ R8, R16 ;  /* 0x0000001000087305 */ /* 0x000ea2000020e900 */
[----:B0-----:R-:W-:-:S02]  /*56e0*/  LOP3.LUT R10, R10, 0xffff, RZ, 0xc0, !PT ;  /* 0x0000ffff0a0a7812 */ /* 0x001fc400078ec0ff */
[----:B------:R-:W-:Y:S02]  /*56f0*/  @!P4 FSEL R20, R20, -127, P6 ;  /* 0xc2fe00001414c808 */ /* 0x000fe40003000000 */
[----:B------:R-:W-:Y:S02]  /*5700*/  @P2 SEL R10, R10, 0x7f, P3 ;  /* 0x0000007f0a0a2807 */ /* 0x000fe40001800000 */
[----:B------:R-:W-:Y:S01]  /*5710*/  FSETP.GEU.AND P2, PT, R16, 127, PT ;  /* 0x42fe00001000780b */ /* 0x000fe20003f4e000 */
[----:B------:R-:W0:Y:S01]  /*5720*/  F2I.S16.TRUNC.NTZ R9, R4 ;  /* 0x0000000400097305 */ /* 0x000e22000020e900 */
[----:B------:R-:W-:Y:S02]  /*5730*/  FSETP.NAN.AND P3, PT, R6, R6, PT ;  /* 0x000000060600720b */ /* 0x000fe40003f68000 */
[----:B------:R-:W-:Y:S02]  /*5740*/  FSETP.NAN.AND P6, PT, R7, R7, PT ;  /* 0x000000070700720b */ /* 0x000fe40003fc8000 */
[----:B-1----:R-:W-:-:S02]  /*5750*/  LOP3.LUT R11, R11, 0xffff, RZ, 0xc0, !PT ;  /* 0x0000ffff0b0b7812 */ /* 0x002fc400078ec0ff */
[----:B------:R-:W-:Y:S01]  /*5760*/  FSETP.GEU.AND P4, PT, R4, 127, PT ;  /* 0x42fe00000400780b */ /* 0x000fe20003f8e000 */
[----:B------:R-:W1:Y:S01]  /*5770*/  F2I.S16.TRUNC.NTZ R15, R0 ;  /* 0x00000000000f7305 */ /* 0x000e62000020e900 */
[----:B------:R-:W-:Y:S02]  /*5780*/  @!P0 FSEL R6, R6, -127, P3 ;  /* 0xc2fe000006068808 */ /* 0x000fe40001800000 */
[----:B------:R-:W-:Y:S02]  /*5790*/  @P5 SEL R11, R11, 0x7f, P6 ;  /* 0x0000007f0b0b5807 */ /* 0x000fe40003000000 */
[----:B------:R-:W-:Y:S02]  /*57a0*/  FSETP.NAN.AND P6, PT, R16, R16, PT ;  /* 0x000000101000720b */ /* 0x000fe40003fc8000 */
[----:B--2---:R-:W-:Y:S01]  /*57b0*/  LOP3.LUT R8, R8, 0xffff, RZ, 0xc0, !PT ;  /* 0x0000ffff08087812 */ /* 0x004fe200078ec0ff */
[----:B------:R-:W2:Y:S01]  /*57c0*/  F2I.S16.TRUNC.NTZ R17, R5 ;  /* 0x0000000500117305 */ /* 0x000ea2000020e900 */
[----:B------:R-:W-:-:S02]  /*57d0*/  FSETP.GEU.AND P3, PT, R0, 127, PT ;  /* 0x42fe00000000780b */ /* 0x000fc40003f6e000 */
[----:B------:R-:W-:Y:S02]  /*57e0*/  FSETP.NAN.AND P0, PT, R0, R0, PT ;  /* 0x000000000000720b */ /* 0x000fe40003f08000 */
[----:B------:R-:W-:Y:S02]  /*57f0*/  FSETP.NAN.AND P5, PT, R4, R4, PT ;  /* 0x000000040400720b */ /* 0x000fe40003fa8000 */
[----:B0-----:R-:W-:Y:S01]  /*5800*/  LOP3.LUT R9, R9, 0xffff, RZ, 0xc0, !PT ;  /* 0x0000ffff09097812 */ /* 0x001fe200078ec0ff */
[----:B------:R-:W0:Y:S01]  /*5810*/  F2I.S16.TRUNC.NTZ R0, R6 ;  /* 0x0000000600007305 */ /* 0x000e22000020e900 */
[----:B------:R-:W-:Y:S02]  /*5820*/  @P2 SEL R8, R8, 0x7f, P6 ;  /* 0x0000007f08082807 */ /* 0x000fe40003000000 */
[----:B------:R-:W-:Y:S02]  /*5830*/  FSETP.GEU.AND P2, PT, R5, 127, PT ;  /* 0x42fe00000500780b */ /* 0x000fe40003f4e000 */
[----:B------:R-:W-:-:S02]  /*5840*/  @P4 SEL R9, R9, 0x7f, P5 ;  /* 0x0000007f09094807 */ /* 0x000fc40002800000 */
[C---:B------:R-:W-:Y:S01]  /*5850*/  FSETP.GEU.AND P4, PT, R6.reuse, 127, PT ;  /* 0x42fe00000600780b */ /* 0x040fe20003f8e000 */
[----:B------:R-:W3:Y:S01]  /*5860*/  F2I.S16.TRUNC.NTZ R7, R20 ;  /* 0x0000001400077305 */ /* 0x000ee2000020e900 */
[----:B-1----:R-:W-:Y:S02]  /*5870*/  LOP3.LUT R15, R15, 0xffff, RZ, 0xc0, !PT ;  /* 0x0000ffff0f0f7812 */ /* 0x002fe400078ec0ff */
[----:B------:R-:W-:Y:S02]  /*5880*/  FSETP.NAN.AND P5, PT, R5, R5, PT ;  /* 0x000000050500720b */ /* 0x000fe40003fa8000 */
[----:B--2---:R-:W-:Y:S02]  /*5890*/  LOP3.LUT R4, R17, 0xffff, RZ, 0xc0, !PT ;  /* 0x0000ffff11047812 */ /* 0x004fe400078ec0ff */
[----:B------:R-:W-:Y:S02]  /*58a0*/  @P3 SEL R15, R15, 0x7f, P0 ;  /* 0x0000007f0f0f3807 */ /* 0x000fe40000000000 */
[----:B------:R-:W-:-:S02]  /*58b0*/  FSETP.NAN.AND P0, PT, R6, R6, PT ;  /* 0x000000060600720b */ /* 0x000fc40003f08000 */
[----:B0-----:R-:W-:Y:S02]  /*58c0*/  LOP3.LUT R0, R0, 0xffff, RZ, 0xc0, !PT ;  /* 0x0000ffff00007812 */ /* 0x001fe400078ec0ff */
[----:B------:R-:W-:Y:S02]  /*58d0*/  @P2 SEL R4, R4, 0x7f, P5 ;  /* 0x0000007f04042807 */ /* 0x000fe40002800000 */
[----:B------:R-:W-:Y:S02]  /*58e0*/  @P4 SEL R0, R0, 0x7f, P0 ;  /* 0x0000007f00004807 */ /* 0x000fe40000000000 */
[----:B------:R-:W-:Y:S02]  /*58f0*/  PRMT R15, R4, 0x3340, R15 ;  /* 0x00003340040f7816 */ /* 0x000fe4000000000f */
[----:B------:R-:W-:Y:S02]  /*5900*/  IADD3 R4, P0, R14, c[0x0][0x1a0], RZ ;  /* 0x000068000e047a10 */ /* 0x000fe40007f1e0ff */
[----:B------:R-:W-:-:S02]  /*5910*/  FSETP.GEU.AND P6, PT, R20, 127, PT ;  /* 0x42fe00001400780b */ /* 0x000fc40003fce000 */
[----:B------:R-:W-:Y:S02]  /*5920*/  LEA.HI.X.SX32 R5, R14, c[0x0][0x1a4], 0x1, P0 ;  /* 0x000069000e057a11 */ /* 0x000fe400000f0eff */
[----:B------:R-:W-:Y:S02]  /*5930*/  IADD3 R13, P0, R13, 0x200, RZ ;  /* 0x000002000d0d7810 */ /* 0x000fe40007f1e0ff */
[----:B------:R-:W-:Y:S02]  /*5940*/  FSETP.NAN.AND P3, PT, R20, R20, PT ;  /* 0x000000141400720b */ /* 0x000fe40003f68000 */
[----:B---3--:R-:W-:Y:S01]  /*5950*/  LOP3.LUT R7, R7, 0xffff, RZ, 0xc0, !PT ;  /* 0x0000ffff07077812 */ /* 0x008fe200078ec0ff */
[----:B------:R-:W-:Y:S01]  /*5960*/  IMAD.X R12, RZ, RZ, R12, P0 ;  /* 0x000000ffff0c7224 */ /* 0x000fe200000e060c */
[----:B------:R-:W-:Y:S02]  /*5970*/  ISETP.GE.U32.AND P0, PT, R13, 0x2e00, PT ;  /* 0x00002e000d00780c */ /* 0x000fe40003f06070 */
[----:B------:R-:W-:-:S02]  /*5980*/  PRMT R10, R11, 0x3340, R10 ;  /* 0x000033400b0a7816 */ /* 0x000fc4000000000a */
[----:B------:R-:W-:Y:S02]  /*5990*/  @P6 SEL R7, R7, 0x7f, P3 ;  /* 0x0000007f07076807 */ /* 0x000fe40001800000 */
[----:B------:R-:W-:Y:S02]  /*59a0*/  ISETP.GE.U32.AND.EX P0, PT, R12, RZ, PT, P0 ;  /* 0x000000ff0c00720c */ /* 0x000fe40003f06100 */
[----:B------:R-:W-:Y:S02]  /*59b0*/  PRMT R9, R9, 0x3340, R8 ;  /* 0x0000334009097816 */ /* 0x000fe40000000008 */
[----:B------:R-:W-:Y:S02]  /*59c0*/  PRMT R0, R0, 0x3340, R7 ;  /* 0x0000334000007816 */ /* 0x000fe40000000007 */
[----:B------:R-:W-:Y:S02]  /*59d0*/  PRMT R10, R9, 0x5410, R10 ;  /* 0x00005410090a7816 */ /* 0x000fe4000000000a */
[----:B------:R-:W-:-:S05]  /*59e0*/  PRMT R11, R0, 0x5410, R15 ;  /* 0x00005410000b7816 */ /* 0x000fca000000000f */
[----:B------:R0:W-:Y:S01]  /*59f0*/  @!P1 STG.E.64 [R4.64], R10 ;  /* 0x0000000a04009986 */ /* 0x0001e2000c101b04 */
[----:B------:R-:W-:Y:S05]  /*5a00*/  @P0 EXIT ;  /* 0x000000000000094d */ /* 0x000fea0003800000 */
[----:B------:R-:W-:Y:S05]  /*5a10*/  BRA `(.L_x_47) ;  /* 0xffffeb1000007947 */ /* 0x000fea000383ffff */
.L_x_48:
[----:B------:R-:W-:-:S00]  /*5a20*/  BRA `(.L_x_48) ;  /* 0xfffffff000007947 */ /* 0x000fc0000383ffff */
[----:B------:R-:W-:-:S00]  /*5a30*/  NOP ;  /* 0x0000000000007918 */ /* 0x000fc00000000000 */
        /* <DEDUP_REMOVED lines=12> */
.L_x_49:


//--------------------- .nv.global.init           --------------------------
	.section	.nv.global.init,"aw",@progbits
.nv.global.init:
	.type		_$_str,@object
	.size		_$_str,(.L_0 - _$_str)
_$_str:
        /*0000*/ 	.byte	0x5f, 0x5f, 0x43, 0x55, 0x44, 0x41, 0x5f, 0x46, 0x54, 0x5a, 0x00
.L_0:


//--------------------- .nv.shared.triton_red_fused__to_copy_add_amax_amin_clamp_gelu_mul_reciprocal_13 --------------------------
	.section	.nv.shared.triton_red_fused__to_copy_add_amax_amin_clamp_gelu_mul_reciprocal_13,"aw",@nobits
	.sectionflags	@""
	.align	16
